//
// Generated by NVIDIA NVVM Compiler
//
// Compiler Build ID: CL-36424714
// Cuda compilation tools, release 13.0, V13.0.88
// Based on NVVM 20.0.0
//

.version 9.0
.target sm_100
.address_size 64

	// .globl	_Z49sgemm_hardware_accelerated_async_double_bufferingILi64ELi128ELi8ELi32ELi32ELi2ELi4ELi4ELi256EEviiifPfS0_fS0_
// _ZZ49sgemm_hardware_accelerated_async_double_bufferingILi64ELi128ELi8ELi32ELi32ELi2ELi4ELi4ELi256EEviiifPfS0_fS0_E13front_barrier has been demoted
// _ZZ49sgemm_hardware_accelerated_async_double_bufferingILi64ELi128ELi8ELi32ELi32ELi2ELi4ELi4ELi256EEviiifPfS0_fS0_E12back_barrier has been demoted
// _ZZ49sgemm_hardware_accelerated_async_double_bufferingILi64ELi128ELi8ELi32ELi32ELi2ELi4ELi4ELi256EEviiifPfS0_fS0_E16shared_b_buffers has been demoted

.visible .entry _Z49sgemm_hardware_accelerated_async_double_bufferingILi64ELi128ELi8ELi32ELi32ELi2ELi4ELi4ELi256EEviiifPfS0_fS0_(
	.param .u32 _Z49sgemm_hardware_accelerated_async_double_bufferingILi64ELi128ELi8ELi32ELi32ELi2ELi4ELi4ELi256EEviiifPfS0_fS0__param_0,
	.param .u32 _Z49sgemm_hardware_accelerated_async_double_bufferingILi64ELi128ELi8ELi32ELi32ELi2ELi4ELi4ELi256EEviiifPfS0_fS0__param_1,
	.param .u32 _Z49sgemm_hardware_accelerated_async_double_bufferingILi64ELi128ELi8ELi32ELi32ELi2ELi4ELi4ELi256EEviiifPfS0_fS0__param_2,
	.param .f32 _Z49sgemm_hardware_accelerated_async_double_bufferingILi64ELi128ELi8ELi32ELi32ELi2ELi4ELi4ELi256EEviiifPfS0_fS0__param_3,
	.param .u64 .ptr .align 1 _Z49sgemm_hardware_accelerated_async_double_bufferingILi64ELi128ELi8ELi32ELi32ELi2ELi4ELi4ELi256EEviiifPfS0_fS0__param_4,
	.param .u64 .ptr .align 1 _Z49sgemm_hardware_accelerated_async_double_bufferingILi64ELi128ELi8ELi32ELi32ELi2ELi4ELi4ELi256EEviiifPfS0_fS0__param_5,
	.param .f32 _Z49sgemm_hardware_accelerated_async_double_bufferingILi64ELi128ELi8ELi32ELi32ELi2ELi4ELi4ELi256EEviiifPfS0_fS0__param_6,
	.param .u64 .ptr .align 1 _Z49sgemm_hardware_accelerated_async_double_bufferingILi64ELi128ELi8ELi32ELi32ELi2ELi4ELi4ELi256EEviiifPfS0_fS0__param_7
)
.maxntid 256
{
	.reg .pred 	%p<14>;
	.reg .b16 	%rs<5>;
	.reg .b32 	%r<130>;
	.reg .b32 	%f<437>;
	.reg .b64 	%rd<61>;
	// demoted variable
	.shared .align 8 .b8 _ZZ49sgemm_hardware_accelerated_async_double_bufferingILi64ELi128ELi8ELi32ELi32ELi2ELi4ELi4ELi256EEviiifPfS0_fS0_E13front_barrier[8];
	// demoted variable
	.shared .align 8 .b8 _ZZ49sgemm_hardware_accelerated_async_double_bufferingILi64ELi128ELi8ELi32ELi32ELi2ELi4ELi4ELi256EEviiifPfS0_fS0_E12back_barrier[8];
	// demoted variable
	.shared .align 4 .b8 _ZZ49sgemm_hardware_accelerated_async_double_bufferingILi64ELi128ELi8ELi32ELi32ELi2ELi4ELi4ELi256EEviiifPfS0_fS0_E16shared_b_buffers[8192];
	ld.param.u32 	%r35, [_Z49sgemm_hardware_accelerated_async_double_bufferingILi64ELi128ELi8ELi32ELi32ELi2ELi4ELi4ELi256EEviiifPfS0_fS0__param_1];
	ld.param.u32 	%r36, [_Z49sgemm_hardware_accelerated_async_double_bufferingILi64ELi128ELi8ELi32ELi32ELi2ELi4ELi4ELi256EEviiifPfS0_fS0__param_2];
	ld.param.f32 	%f193, [_Z49sgemm_hardware_accelerated_async_double_bufferingILi64ELi128ELi8ELi32ELi32ELi2ELi4ELi4ELi256EEviiifPfS0_fS0__param_3];
	ld.param.u64 	%rd13, [_Z49sgemm_hardware_accelerated_async_double_bufferingILi64ELi128ELi8ELi32ELi32ELi2ELi4ELi4ELi256EEviiifPfS0_fS0__param_5];
	ld.param.f32 	%f194, [_Z49sgemm_hardware_accelerated_async_double_bufferingILi64ELi128ELi8ELi32ELi32ELi2ELi4ELi4ELi256EEviiifPfS0_fS0__param_6];
	mov.u32 	%r1, %tid.x;
	mov.u32 	%r37, %tid.y;
	mov.u32 	%r38, %tid.z;
	mov.u32 	%r2, %ntid.x;
	mov.u32 	%r3, %ntid.y;
	mad.lo.s32 	%r39, %r38, %r3, %r37;
	mul.lo.s32 	%r40, %r39, %r2;
	or.b32  	%r41, %r40, %r1;
	setp.ne.s32 	%p1, %r41, 0;
	@%p1 bra 	$L__BB0_2;
	mul.lo.s32 	%r46, %r2, %r3;
	mov.u32 	%r47, %ntid.z;
	mul.lo.s32 	%r45, %r46, %r47;
	mov.u32 	%r42, _ZZ49sgemm_hardware_accelerated_async_double_bufferingILi64ELi128ELi8ELi32ELi32ELi2ELi4ELi4ELi256EEviiifPfS0_fS0_E13front_barrier;
	// begin inline asm
	mbarrier.init.shared.b64 [%r42], %r45;
	// end inline asm
	mov.u32 	%r44, _ZZ49sgemm_hardware_accelerated_async_double_bufferingILi64ELi128ELi8ELi32ELi32ELi2ELi4ELi4ELi256EEviiifPfS0_fS0_E12back_barrier;
	// begin inline asm
	mbarrier.init.shared.b64 [%r44], %r45;
	// end inline asm
$L__BB0_2:
	bar.sync 	0;
	mov.u32 	%r55, %ctaid.y;
	mov.u32 	%r56, %ctaid.x;
	shr.u32 	%r4, %r1, 5;
	and.b32  	%r5, %r1, 3;
	shr.u32 	%r57, %r1, 2;
	shl.b32 	%r6, %r56, 7;
	cvt.u64.u32 	%rd16, %r6;
	mul.wide.u32 	%rd17, %r6, 4;
	add.s64 	%rd60, %rd13, %rd17;
	shl.b32 	%r58, %r55, 6;
	and.b32  	%r59, %r57, 32;
	or.b32  	%r7, %r58, %r59;
	cvta.to.global.u64 	%rd18, %rd13;
	shl.b32 	%r60, %r1, 2;
	and.b32  	%r61, %r60, 124;
	shl.b32 	%r62, %r4, 7;
	or.b32  	%r8, %r62, %r61;
	mad.lo.s32 	%r63, %r4, %r35, %r61;
	cvt.u64.u32 	%rd2, %r63;
	shl.b32 	%r64, %r8, 2;
	mov.u32 	%r65, _ZZ49sgemm_hardware_accelerated_async_double_bufferingILi64ELi128ELi8ELi32ELi32ELi2ELi4ELi4ELi256EEviiifPfS0_fS0_E16shared_b_buffers;
	add.s32 	%r48, %r65, %r64;
	add.s64 	%rd19, %rd2, %rd16;
	shl.b64 	%rd20, %rd19, 2;
	add.s64 	%rd15, %rd18, %rd20;
	mov.u32 	%r125, _ZZ49sgemm_hardware_accelerated_async_double_bufferingILi64ELi128ELi8ELi32ELi32ELi2ELi4ELi4ELi256EEviiifPfS0_fS0_E13front_barrier;
	mov.b32 	%r52, 16;
	// begin inline asm
	cp.async.bulk.shared::cluster.global.mbarrier::complete_tx::bytes [%r48], [%rd15], %r52, [%r125];
	// end inline asm
	// begin inline asm
	mbarrier.expect_tx.relaxed.cta.shared::cta.b64 [%r125], %r52;
	// end inline asm
	add.s32 	%r9, %r36, -8;
	setp.eq.s32 	%p2, %r9, 0;
	mov.b32 	%r126, 0;
	mov.f32 	%f309, 0f00000000;
	mov.f32 	%f310, %f309;
	mov.f32 	%f311, %f309;
	mov.f32 	%f312, %f309;
	mov.f32 	%f313, %f309;
	mov.f32 	%f314, %f309;
	mov.f32 	%f315, %f309;
	mov.f32 	%f316, %f309;
	mov.f32 	%f317, %f309;
	mov.f32 	%f318, %f309;
	mov.f32 	%f319, %f309;
	mov.f32 	%f320, %f309;
	mov.f32 	%f321, %f309;
	mov.f32 	%f322, %f309;
	mov.f32 	%f323, %f309;
	mov.f32 	%f324, %f309;
	mov.f32 	%f325, %f309;
	mov.f32 	%f326, %f309;
	mov.f32 	%f327, %f309;
	mov.f32 	%f328, %f309;
	mov.f32 	%f329, %f309;
	mov.f32 	%f330, %f309;
	mov.f32 	%f331, %f309;
	mov.f32 	%f332, %f309;
	mov.f32 	%f333, %f309;
	mov.f32 	%f334, %f309;
	mov.f32 	%f335, %f309;
	mov.f32 	%f336, %f309;
	mov.f32 	%f337, %f309;
	mov.f32 	%f338, %f309;
	mov.f32 	%f339, %f309;
	mov.f32 	%f340, %f309;
	@%p2 bra 	$L__BB0_16;
	shl.b32 	%r69, %r35, 3;
	cvt.s64.s32 	%rd3, %r69;
	add.s64 	%rd4, %rd2, %rd3;
	cvt.u16.u32 	%rs1, %r4;
	and.b16  	%rs2, %rs1, 3;
	mul.wide.u16 	%r70, %rs2, 128;
	shl.b32 	%r71, %r5, 4;
	or.b32  	%r72, %r70, %r71;
	add.s32 	%r74, %r72, %r65;
	add.s32 	%r10, %r74, 64;
	mov.u32 	%r121, _ZZ49sgemm_hardware_accelerated_async_double_bufferingILi64ELi128ELi8ELi32ELi32ELi2ELi4ELi4ELi256EEviiifPfS0_fS0_E13front_barrier;
	mov.u32 	%r120, _ZZ49sgemm_hardware_accelerated_async_double_bufferingILi64ELi128ELi8ELi32ELi32ELi2ELi4ELi4ELi256EEviiifPfS0_fS0_E12back_barrier;
	mov.b32 	%r118, 0;
	mov.f32 	%f309, 0f00000000;
	shl.b64 	%rd25, %rd4, 2;
	mov.u32 	%r119, %r118;
$L__BB0_4:
	mov.u32 	%r125, %r120;
	cvta.to.global.u64 	%rd24, %rd60;
	shl.b32 	%r83, %r119, 10;
	sub.s32 	%r84, %r8, %r83;
	shl.b32 	%r85, %r84, 2;
	mov.u32 	%r86, _ZZ49sgemm_hardware_accelerated_async_double_bufferingILi64ELi128ELi8ELi32ELi32ELi2ELi4ELi4ELi256EEviiifPfS0_fS0_E16shared_b_buffers;
	add.s32 	%r87, %r86, %r85;
	add.s32 	%r75, %r87, 4096;
	add.s64 	%rd21, %rd24, %rd25;
	mov.b32 	%r79, 16;
	// begin inline asm
	cp.async.bulk.shared::cluster.global.mbarrier::complete_tx::bytes [%r75], [%rd21], %r79, [%r125];
	// end inline asm
	// begin inline asm
	mbarrier.expect_tx.relaxed.cta.shared::cta.b64 [%r125], %r79;
	// end inline asm
	mov.b32 	%r81, 1;
	// begin inline asm
	mbarrier.arrive.shared::cta.b64                             %rd22,  [%r121], %r81;    // 2. 
	// end inline asm
	mov.b32 	%r122, 0;
	// begin inline asm
	mov.u64 %rd23, %globaltimer;
	// end inline asm
$L__BB0_5:
	// begin inline asm
	{
	.reg .pred p;
	mbarrier.try_wait.shared.b64 p, [%r121], %rd22;
	selp.b32 %r88, 1, 0, p;
	}
	// end inline asm
	setp.ne.s32 	%p3, %r88, 0;
	@%p3 bra 	$L__BB0_12;
	setp.gt.s32 	%p6, %r122, 15;
	@%p6 bra 	$L__BB0_8;
	add.s32 	%r122, %r122, 1;
	bra.uni 	$L__BB0_5;
$L__BB0_8:
	// begin inline asm
	mov.u64 %rd28, %globaltimer;
	// end inline asm
	sub.s64 	%rd8, %rd28, %rd23;
	setp.lt.s64 	%p7, %rd8, 4000000;
	@%p7 bra 	$L__BB0_10;
	mov.b32 	%r92, 1000000;
	// begin inline asm
	nanosleep.u32 %r92;
	// end inline asm
	bra.uni 	$L__BB0_5;
$L__BB0_10:
	setp.lt.s64 	%p8, %rd8, 40000;
	@%p8 bra 	$L__BB0_5;
	shr.s64 	%rd29, %rd8, 63;
	shr.u64 	%rd30, %rd29, 62;
	add.s64 	%rd31, %rd8, %rd30;
	shr.u64 	%rd32, %rd31, 2;
	cvt.u32.u64 	%r93, %rd32;
	// begin inline asm
	nanosleep.u32 %r93;
	// end inline asm
	bra.uni 	$L__BB0_5;
$L__BB0_12:
	shl.b32 	%r91, %r119, 12;
	add.s32 	%r123, %r10, %r91;
	mov.b32 	%r124, 0;
$L__BB0_13:
	ld.shared.f32 	%f197, [%r123+-64];
	ld.shared.f32 	%f198, [%r123+-60];
	ld.shared.f32 	%f199, [%r123+-56];
	ld.shared.f32 	%f200, [%r123+-52];
	ld.shared.f32 	%f201, [%r123];
	ld.shared.f32 	%f202, [%r123+4];
	ld.shared.f32 	%f203, [%r123+8];
	ld.shared.f32 	%f204, [%r123+12];
	fma.rn.f32 	%f336, %f197, 0f00000000, %f336;
	fma.rn.f32 	%f335, %f198, 0f00000000, %f335;
	fma.rn.f32 	%f334, %f199, 0f00000000, %f334;
	fma.rn.f32 	%f333, %f200, 0f00000000, %f333;
	fma.rn.f32 	%f328, %f197, 0f00000000, %f328;
	fma.rn.f32 	%f327, %f198, 0f00000000, %f327;
	fma.rn.f32 	%f326, %f199, 0f00000000, %f326;
	fma.rn.f32 	%f325, %f200, 0f00000000, %f325;
	fma.rn.f32 	%f320, %f197, 0f00000000, %f320;
	fma.rn.f32 	%f319, %f198, 0f00000000, %f319;
	fma.rn.f32 	%f318, %f199, 0f00000000, %f318;
	fma.rn.f32 	%f317, %f200, 0f00000000, %f317;
	fma.rn.f32 	%f312, %f197, 0f00000000, %f312;
	fma.rn.f32 	%f311, %f198, 0f00000000, %f311;
	fma.rn.f32 	%f310, %f199, 0f00000000, %f310;
	fma.rn.f32 	%f309, %f200, 0f00000000, %f309;
	fma.rn.f32 	%f332, %f201, 0f00000000, %f332;
	fma.rn.f32 	%f331, %f202, 0f00000000, %f331;
	fma.rn.f32 	%f330, %f203, 0f00000000, %f330;
	fma.rn.f32 	%f329, %f204, 0f00000000, %f329;
	fma.rn.f32 	%f324, %f201, 0f00000000, %f324;
	fma.rn.f32 	%f323, %f202, 0f00000000, %f323;
	fma.rn.f32 	%f322, %f203, 0f00000000, %f322;
	fma.rn.f32 	%f321, %f204, 0f00000000, %f321;
	fma.rn.f32 	%f316, %f201, 0f00000000, %f316;
	fma.rn.f32 	%f315, %f202, 0f00000000, %f315;
	fma.rn.f32 	%f314, %f203, 0f00000000, %f314;
	fma.rn.f32 	%f313, %f204, 0f00000000, %f313;
	fma.rn.f32 	%f337, %f201, 0f00000000, %f337;
	fma.rn.f32 	%f338, %f202, 0f00000000, %f338;
	fma.rn.f32 	%f339, %f203, 0f00000000, %f339;
	fma.rn.f32 	%f340, %f204, 0f00000000, %f340;
	add.s32 	%r124, %r124, 1;
	add.s32 	%r123, %r123, 512;
	setp.ne.s32 	%p4, %r124, 8;
	@%p4 bra 	$L__BB0_13;
	shl.b64 	%rd27, %rd3, 2;
	add.s64 	%rd60, %rd60, %rd27;
	xor.b32  	%r119, %r119, 1;
	bar.sync 	0;
	add.s32 	%r118, %r118, 8;
	setp.lt.u32 	%p5, %r118, %r9;
	mov.u32 	%r120, %r121;
	mov.u32 	%r121, %r125;
	@%p5 bra 	$L__BB0_4;
	shl.b32 	%r126, %r119, 12;
$L__BB0_16:
	mov.b32 	%r95, 1;
	// begin inline asm
	mbarrier.arrive.shared::cta.b64                             %rd33,  [%r125], %r95;    // 2. 
	// end inline asm
	mov.b32 	%r127, 0;
	// begin inline asm
	mov.u64 %rd34, %globaltimer;
	// end inline asm
$L__BB0_17:
	// begin inline asm
	{
	.reg .pred p;
	mbarrier.try_wait.shared.b64 p, [%r125], %rd33;
	selp.b32 %r97, 1, 0, p;
	}
	// end inline asm
	setp.ne.s32 	%p9, %r97, 0;
	@%p9 bra 	$L__BB0_24;
	setp.gt.s32 	%p11, %r127, 15;
	@%p11 bra 	$L__BB0_20;
	add.s32 	%r127, %r127, 1;
	bra.uni 	$L__BB0_17;
$L__BB0_20:
	// begin inline asm
	mov.u64 %rd54, %globaltimer;
	// end inline asm
	sub.s64 	%rd12, %rd54, %rd34;
	setp.lt.s64 	%p12, %rd12, 4000000;
	@%p12 bra 	$L__BB0_22;
	mov.b32 	%r116, 1000000;
	// begin inline asm
	nanosleep.u32 %r116;
	// end inline asm
	bra.uni 	$L__BB0_17;
$L__BB0_22:
	setp.lt.s64 	%p13, %rd12, 40000;
	@%p13 bra 	$L__BB0_17;
	shr.s64 	%rd55, %rd12, 63;
	shr.u64 	%rd56, %rd55, 62;
	add.s64 	%rd57, %rd12, %rd56;
	shr.u64 	%rd58, %rd57, 2;
	cvt.u32.u64 	%r117, %rd58;
	// begin inline asm
	nanosleep.u32 %r117;
	// end inline asm
	bra.uni 	$L__BB0_17;
$L__BB0_24:
	cvt.u16.u32 	%rs3, %r4;
	and.b16  	%rs4, %rs3, 3;
	mul.wide.u16 	%r100, %rs4, 128;
	add.s32 	%r101, %r126, %r100;
	and.b32  	%r29, %r1, 3;
	shl.b32 	%r102, %r1, 4;
	and.b32  	%r103, %r102, 48;
	add.s32 	%r104, %r101, %r103;
	mov.u32 	%r105, _ZZ49sgemm_hardware_accelerated_async_double_bufferingILi64ELi128ELi8ELi32ELi32ELi2ELi4ELi4ELi256EEviiifPfS0_fS0_E16shared_b_buffers;
	add.s32 	%r106, %r104, %r105;
	add.s32 	%r128, %r106, 64;
	mov.b32 	%r129, 0;
$L__BB0_25:
	ld.shared.f32 	%f205, [%r128+-64];
	ld.shared.f32 	%f206, [%r128+-60];
	ld.shared.f32 	%f207, [%r128+-56];
	ld.shared.f32 	%f208, [%r128+-52];
	ld.shared.f32 	%f209, [%r128];
	ld.shared.f32 	%f210, [%r128+4];
	ld.shared.f32 	%f211, [%r128+8];
	ld.shared.f32 	%f212, [%r128+12];
	fma.rn.f32 	%f336, %f205, 0f00000000, %f336;
	fma.rn.f32 	%f335, %f206, 0f00000000, %f335;
	fma.rn.f32 	%f334, %f207, 0f00000000, %f334;
	fma.rn.f32 	%f333, %f208, 0f00000000, %f333;
	fma.rn.f32 	%f328, %f205, 0f00000000, %f328;
	fma.rn.f32 	%f327, %f206, 0f00000000, %f327;
	fma.rn.f32 	%f326, %f207, 0f00000000, %f326;
	fma.rn.f32 	%f325, %f208, 0f00000000, %f325;
	fma.rn.f32 	%f320, %f205, 0f00000000, %f320;
	fma.rn.f32 	%f319, %f206, 0f00000000, %f319;
	fma.rn.f32 	%f318, %f207, 0f00000000, %f318;
	fma.rn.f32 	%f317, %f208, 0f00000000, %f317;
	fma.rn.f32 	%f312, %f205, 0f00000000, %f312;
	fma.rn.f32 	%f311, %f206, 0f00000000, %f311;
	fma.rn.f32 	%f310, %f207, 0f00000000, %f310;
	fma.rn.f32 	%f309, %f208, 0f00000000, %f309;
	fma.rn.f32 	%f332, %f209, 0f00000000, %f332;
	fma.rn.f32 	%f331, %f210, 0f00000000, %f331;
	fma.rn.f32 	%f330, %f211, 0f00000000, %f330;
	fma.rn.f32 	%f329, %f212, 0f00000000, %f329;
	fma.rn.f32 	%f324, %f209, 0f00000000, %f324;
	fma.rn.f32 	%f323, %f210, 0f00000000, %f323;
	fma.rn.f32 	%f322, %f211, 0f00000000, %f322;
	fma.rn.f32 	%f321, %f212, 0f00000000, %f321;
	fma.rn.f32 	%f316, %f209, 0f00000000, %f316;
	fma.rn.f32 	%f315, %f210, 0f00000000, %f315;
	fma.rn.f32 	%f314, %f211, 0f00000000, %f314;
	fma.rn.f32 	%f313, %f212, 0f00000000, %f313;
	fma.rn.f32 	%f337, %f209, 0f00000000, %f337;
	fma.rn.f32 	%f338, %f210, 0f00000000, %f338;
	fma.rn.f32 	%f339, %f211, 0f00000000, %f339;
	fma.rn.f32 	%f340, %f212, 0f00000000, %f340;
	add.s32 	%r129, %r129, 1;
	add.s32 	%r128, %r128, 512;
	setp.ne.s32 	%p10, %r129, 8;
	@%p10 bra 	$L__BB0_25;
	ld.param.u64 	%rd59, [_Z49sgemm_hardware_accelerated_async_double_bufferingILi64ELi128ELi8ELi32ELi32ELi2ELi4ELi4ELi256EEviiifPfS0_fS0__param_7];
	cvta.to.global.u64 	%rd36, %rd59;
	and.b32  	%r107, %r1, 96;
	add.s32 	%r108, %r107, %r6;
	mad.lo.s32 	%r109, %r7, %r35, %r108;
	and.b32  	%r110, %r1, 28;
	shl.b32 	%r111, %r29, 2;
	mad.lo.s32 	%r112, %r110, %r35, %r111;
	cvt.u64.u32 	%rd37, %r112;
	cvt.u64.u32 	%rd38, %r109;
	add.s64 	%rd39, %rd37, %rd38;
	shl.b64 	%rd40, %rd39, 2;
	add.s64 	%rd41, %rd36, %rd40;
	ld.global.v4.f32 	{%f213, %f214, %f215, %f216}, [%rd41];
	mul.f32 	%f217, %f193, %f336;
	fma.rn.f32 	%f218, %f194, %f213, %f217;
	mul.f32 	%f219, %f193, %f335;
	fma.rn.f32 	%f220, %f194, %f214, %f219;
	mul.f32 	%f221, %f193, %f334;
	fma.rn.f32 	%f222, %f194, %f215, %f221;
	mul.f32 	%f223, %f193, %f333;
	fma.rn.f32 	%f224, %f194, %f216, %f223;
	st.global.v4.f32 	[%rd41], {%f218, %f220, %f222, %f224};
	add.s32 	%r113, %r112, %r35;
	cvt.u64.u32 	%rd42, %r113;
	add.s64 	%rd43, %rd42, %rd38;
	shl.b64 	%rd44, %rd43, 2;
	add.s64 	%rd45, %rd36, %rd44;
	ld.global.v4.f32 	{%f225, %f226, %f227, %f228}, [%rd45];
	mul.f32 	%f229, %f193, %f328;
	fma.rn.f32 	%f230, %f194, %f225, %f229;
	mul.f32 	%f231, %f193, %f327;
	fma.rn.f32 	%f232, %f194, %f226, %f231;
	mul.f32 	%f233, %f193, %f326;
	fma.rn.f32 	%f234, %f194, %f227, %f233;
	mul.f32 	%f235, %f193, %f325;
	fma.rn.f32 	%f236, %f194, %f228, %f235;
	st.global.v4.f32 	[%rd45], {%f230, %f232, %f234, %f236};
	add.s32 	%r114, %r113, %r35;
	cvt.u64.u32 	%rd46, %r114;
	add.s64 	%rd47, %rd46, %rd38;
	shl.b64 	%rd48, %rd47, 2;
	add.s64 	%rd49, %rd36, %rd48;
	ld.global.v4.f32 	{%f237, %f238, %f239, %f240}, [%rd49];
	mul.f32 	%f241, %f193, %f320;
	fma.rn.f32 	%f242, %f194, %f237, %f241;
	mul.f32 	%f243, %f193, %f319;
	fma.rn.f32 	%f244, %f194, %f238, %f243;
	mul.f32 	%f245, %f193, %f318;
	fma.rn.f32 	%f246, %f194, %f239, %f245;
	mul.f32 	%f247, %f193, %f317;
	fma.rn.f32 	%f248, %f194, %f240, %f247;
	st.global.v4.f32 	[%rd49], {%f242, %f244, %f246, %f248};
	add.s32 	%r115, %r114, %r35;
	cvt.u64.u32 	%rd50, %r115;
	add.s64 	%rd51, %rd50, %rd38;
	shl.b64 	%rd52, %rd51, 2;
	add.s64 	%rd53, %rd36, %rd52;
	ld.global.v4.f32 	{%f249, %f250, %f251, %f252}, [%rd53];
	mul.f32 	%f253, %f193, %f312;
	fma.rn.f32 	%f254, %f194, %f249, %f253;
	mul.f32 	%f255, %f193, %f311;
	fma.rn.f32 	%f256, %f194, %f250, %f255;
	mul.f32 	%f257, %f193, %f310;
	fma.rn.f32 	%f258, %f194, %f251, %f257;
	mul.f32 	%f259, %f193, %f309;
	fma.rn.f32 	%f260, %f194, %f252, %f259;
	st.global.v4.f32 	[%rd53], {%f254, %f256, %f258, %f260};
	ld.global.v4.f32 	{%f261, %f262, %f263, %f264}, [%rd41+64];
	mul.f32 	%f265, %f193, %f332;
	fma.rn.f32 	%f266, %f194, %f261, %f265;
	mul.f32 	%f267, %f193, %f331;
	fma.rn.f32 	%f268, %f194, %f262, %f267;
	mul.f32 	%f269, %f193, %f330;
	fma.rn.f32 	%f270, %f194, %f263, %f269;
	mul.f32 	%f271, %f193, %f329;
	fma.rn.f32 	%f272, %f194, %f264, %f271;
	st.global.v4.f32 	[%rd41+64], {%f266, %f268, %f270, %f272};
	ld.global.v4.f32 	{%f273, %f274, %f275, %f276}, [%rd45+64];
	mul.f32 	%f277, %f193, %f324;
	fma.rn.f32 	%f278, %f194, %f273, %f277;
	mul.f32 	%f279, %f193, %f323;
	fma.rn.f32 	%f280, %f194, %f274, %f279;
	mul.f32 	%f281, %f193, %f322;
	fma.rn.f32 	%f282, %f194, %f275, %f281;
	mul.f32 	%f283, %f193, %f321;
	fma.rn.f32 	%f284, %f194, %f276, %f283;
	st.global.v4.f32 	[%rd45+64], {%f278, %f280, %f282, %f284};
	ld.global.v4.f32 	{%f285, %f286, %f287, %f288}, [%rd49+64];
	mul.f32 	%f289, %f193, %f316;
	fma.rn.f32 	%f290, %f194, %f285, %f289;
	mul.f32 	%f291, %f193, %f315;
	fma.rn.f32 	%f292, %f194, %f286, %f291;
	mul.f32 	%f293, %f193, %f314;
	fma.rn.f32 	%f294, %f194, %f287, %f293;
	mul.f32 	%f295, %f193, %f313;
	fma.rn.f32 	%f296, %f194, %f288, %f295;
	st.global.v4.f32 	[%rd49+64], {%f290, %f292, %f294, %f296};
	ld.global.v4.f32 	{%f297, %f298, %f299, %f300}, [%rd53+64];
	mul.f32 	%f301, %f193, %f337;
	fma.rn.f32 	%f302, %f194, %f297, %f301;
	mul.f32 	%f303, %f193, %f338;
	fma.rn.f32 	%f304, %f194, %f298, %f303;
	mul.f32 	%f305, %f193, %f339;
	fma.rn.f32 	%f306, %f194, %f299, %f305;
	mul.f32 	%f307, %f193, %f340;
	fma.rn.f32 	%f308, %f194, %f300, %f307;
	st.global.v4.f32 	[%rd53+64], {%f302, %f304, %f306, %f308};
	ret;

}


// ===== COMPILED SASS (sm_100) =====

	.target	sm_100

	.elftype	@"ET_EXEC"


//--------------------- .note.nv.tkinfo           --------------------------
	.section	.note.nv.tkinfo,"",@"SHT_NOTE"
	.sectionflags	@"SHF_NOTE_NV_TKINFO"
	.tkinfo
        /*0018*/ 	.word	0x00000002
        /*0030*/ 	.string	""
        /*0030*/ 	.string	"ptxas"
        /*0030*/ 	.string	"Cuda compilation tools, release 13.0, V13.0.88"
        /*0030*/ 	.string	"Build cuda_13.0.r13.0/compiler.36424714_0"
        /*0030*/ 	.string	"-arch sm_100 -m 64 "



//--------------------- .note.nv.cuinfo           --------------------------
	.section	.note.nv.cuinfo,"",@"SHT_NOTE"
	.sectionflags	@"SHF_NOTE_NV_CUINFO"
        /*0018*/ 	.short	0x0002
        /*001a*/ 	.short	0x0064
        /*001c*/ 	.short	0x0082
	.zero		2


//--------------------- .nv.info                  --------------------------
	.section	.nv.info,"",@"SHT_CUDA_INFO"
	.align	4


	//----- nvinfo : EIATTR_REGCOUNT
	.align		4
        /*0000*/ 	.byte	0x04, 0x2f
        /*0002*/ 	.short	(.L_1 - .L_0)
	.align		4
.L_0:
        /*0004*/ 	.word	index@(_Z49sgemm_hardware_accelerated_async_double_bufferingILi64ELi128ELi8ELi32ELi32ELi2ELi4ELi4ELi256EEviiifPfS0_fS0_)
        /*0008*/ 	.word	0x00000040


	//----- nvinfo : EIATTR_FRAME_SIZE
	.align		4
.L_1:
        /*000c*/ 	.byte	0x04, 0x11
        /*000e*/ 	.short	(.L_3 - .L_2)
	.align		4
.L_2:
        /*0010*/ 	.word	index@(_Z49sgemm_hardware_accelerated_async_double_bufferingILi64ELi128ELi8ELi32ELi32ELi2ELi4ELi4ELi256EEviiifPfS0_fS0_)
        /*0014*/ 	.word	0x00000000


	//----- nvinfo : EIATTR_MIN_STACK_SIZE
	.align		4
.L_3:
        /*0018*/ 	.byte	0x04, 0x12
        /*001a*/ 	.short	(.L_5 - .L_4)
	.align		4
.L_4:
        /*001c*/ 	.word	index@(_Z49sgemm_hardware_accelerated_async_double_bufferingILi64ELi128ELi8ELi32ELi32ELi2ELi4ELi4ELi256EEviiifPfS0_fS0_)
        /*0020*/ 	.word	0x00000000
.L_5:


//--------------------- .nv.compat                --------------------------
	.section	.nv.compat,"",@"SHT_CUDA_COMPAT_INFO"
	.align	4
        /*0000*/ 	.byte	0x02, 0x09, 0x00, 0x00, 0x02, 0x02, 0x02, 0x00, 0x02, 0x05, 0x05, 0x00, 0x03, 0x07, 0x01, 0x01
        /*0010*/ 	.byte	0x02, 0x03, 0x00, 0x00, 0x02, 0x06, 0x01, 0x00, 0x04, 0x0b, 0x08, 0x00, 0x09, 0x00, 0x00, 0x00
        /*0020*/ 	.byte	0x00, 0x00, 0x00, 0x00


//--------------------- .nv.info._Z49sgemm_hardware_accelerated_async_double_bufferingILi64ELi128ELi8ELi32ELi32ELi2ELi4ELi4ELi256EEviiifPfS0_fS0_ --------------------------
	.section	.nv.info._Z49sgemm_hardware_accelerated_async_double_bufferingILi64ELi128ELi8ELi32ELi32ELi2ELi4ELi4ELi256EEviiifPfS0_fS0_,"",@"SHT_CUDA_INFO"
	.sectionflags	@""
	.align	4


	//----- nvinfo : EIATTR_CUDA_API_VERSION
	.align		4
        /*0000*/ 	.byte	0x04, 0x37
        /*0002*/ 	.short	(.L_7 - .L_6)
.L_6:
        /*0004*/ 	.word	0x00000082


	//----- nvinfo : EIATTR_KPARAM_INFO
	.align		4
.L_7:
        /*0008*/ 	.byte	0x04, 0x17
        /*000a*/ 	.short	(.L_9 - .L_8)
.L_8:
        /*000c*/ 	.word	0x00000000
        /*0010*/ 	.short	0x0007
        /*0012*/ 	.short	0x0028
        /*0014*/ 	.byte	0x00, 0xf5, 0x21, 0x00


	//----- nvinfo : EIATTR_KPARAM_INFO
	.align		4
.L_9:
        /*0018*/ 	.byte	0x04, 0x17
        /*001a*/ 	.short	(.L_11 - .L_10)
.L_10:
        /*001c*/ 	.word	0x00000000
        /*0020*/ 	.short	0x0006
        /*0022*/ 	.short	0x0020
        /*0024*/ 	.byte	0x00, 0xf0, 0x11, 0x00


	//----- nvinfo : EIATTR_KPARAM_INFO
	.align		4
.L_11:
        /*0028*/ 	.byte	0x04, 0x17
        /*002a*/ 	.short	(.L_13 - .L_12)
.L_12:
        /*002c*/ 	.word	0x00000000
        /*0030*/ 	.short	0x0005
        /*0032*/ 	.short	0x0018
        /*0034*/ 	.byte	0x00, 0xf5, 0x21, 0x00


	//----- nvinfo : EIATTR_KPARAM_INFO
	.align		4
.L_13:
        /*0038*/ 	.byte	0x04, 0x17
        /*003a*/ 	.short	(.L_15 - .L_14)
.L_14:
        /*003c*/ 	.word	0x00000000
        /*0040*/ 	.short	0x0004
        /*0042*/ 	.short	0x0010
        /*0044*/ 	.byte	0x00, 0xf5, 0x21, 0x00


	//----- nvinfo : EIATTR_KPARAM_INFO
	.align		4
.L_15:
        /*0048*/ 	.byte	0x04, 0x17
        /*004a*/ 	.short	(.L_17 - .L_16)
.L_16:
        /*004c*/ 	.word	0x00000000
        /*0050*/ 	.short	0x0003
        /*0052*/ 	.short	0x000c
        /*0054*/ 	.byte	0x00, 0xf0, 0x11, 0x00


	//----- nvinfo : EIATTR_KPARAM_INFO
	.align		4
.L_17:
        /*0058*/ 	.byte	0x04, 0x17
        /*005a*/ 	.short	(.L_19 - .L_18)
.L_18:
        /*005c*/ 	.word	0x00000000
        /*0060*/ 	.short	0x0002
        /*0062*/ 	.short	0x0008
        /*0064*/ 	.byte	0x00, 0xf0, 0x11, 0x00


	//----- nvinfo : EIATTR_KPARAM_INFO
	.align		4
.L_19:
        /*0068*/ 	.byte	0x04, 0x17
        /*006a*/ 	.short	(.L_21 - .L_20)
.L_20:
        /*006c*/ 	.word	0x00000000
        /*0070*/ 	.short	0x0001
        /*0072*/ 	.short	0x0004
        /*0074*/ 	.byte	0x00, 0xf0, 0x11, 0x00


	//----- nvinfo : EIATTR_KPARAM_INFO
	.align		4
.L_21:
        /*0078*/ 	.byte	0x04, 0x17
        /*007a*/ 	.short	(.L_23 - .L_22)
.L_22:
        /*007c*/ 	.word	0x00000000
        /*0080*/ 	.short	0x0000
        /*0082*/ 	.short	0x0000
        /*0084*/ 	.byte	0x00, 0xf0, 0x11, 0x00


	//----- nvinfo : EIATTR_SPARSE_MMA_MASK
	.align		4
.L_23:
        /*0088*/ 	.byte	0x03, 0x50
        /*008a*/ 	.short	0x0000


	//----- nvinfo : EIATTR_MAXREG_COUNT
	.align		4
        /*008c*/ 	.byte	0x03, 0x1b
        /*008e*/ 	.short	0x00ff


	//----- nvinfo : EIATTR_NUM_BARRIERS
	.align		4
        /*0090*/ 	.byte	0x02, 0x4c
        /*0092*/ 	.byte	0x01
	.zero		1


	//----- nvinfo : EIATTR_MERCURY_ISA_VERSION
	.align		4
        /*0094*/ 	.byte	0x03, 0x5f
        /*0096*/ 	.short	0x0101


	//----- nvinfo : EIATTR_VRC_CTA_INIT_COUNT
	.align		4
        /*0098*/ 	.byte	0x02, 0x4a
	.zero		1
	.zero		1


	//----- nvinfo : EIATTR_MBARRIER_INSTR_OFFSETS
	.align		4
        /*009c*/ 	.byte	0x04, 0x39
        /*009e*/ 	.short	(.L_25 - .L_24)


	//   ....[0]....
.L_24:
        /*00a0*/ 	.word	0x00000170
        /*00a4*/ 	.word	0x000000ff
        /*00a8*/ 	.word	0x00000000
        /*00ac*/ 	.short	0x0100
        /*00ae*/ 	.byte	0x06
	.zero		1


	//   ....[1]....
        /*00b0*/ 	.word	0x00000180
        /*00b4*/ 	.word	0x000000ff
        /*00b8*/ 	.word	0x00000000
        /*00bc*/ 	.short	0x0100
        /*00be*/ 	.byte	0x07
	.zero		1


	//   ....[2]....
        /*00c0*/ 	.word	0x00000440
        /*00c4*/ 	.word	0x000000ff
        /*00c8*/ 	.word	0x00000000
        /*00cc*/ 	.short	0x010b
        /*00ce*/ 	.byte	0x0f
	.zero		1


	//   ....[3]....
        /*00d0*/ 	.word	0x00000880
        /*00d4*/ 	.word	0x000000ff
        /*00d8*/ 	.word	0x00000000
        /*00dc*/ 	.short	0x010b
        /*00de*/ 	.byte	0x13
	.zero		1


	//   ....[4]....
        /*00e0*/ 	.word	0x00000890
        /*00e4*/ 	.word	0x000000ff
        /*00e8*/ 	.word	0x00000000
        /*00ec*/ 	.short	0x0101
        /*00ee*/ 	.byte	0x0b
	.zero		1


	//   ....[5]....
        /*00f0*/ 	.word	0x000008b0
        /*00f4*/ 	.word	0x000000ff
        /*00f8*/ 	.word	0x00000000
        /*00fc*/ 	.short	0x0109
        /*00fe*/ 	.byte	0x0b
	.zero		1


	//   ....[6]....
        /*0100*/ 	.word	0x00000a20
        /*0104*/ 	.word	0x000000ff
        /*0108*/ 	.word	0x00000000
        /*010c*/ 	.short	0x0109
        /*010e*/ 	.byte	0x0b
	.zero		1


	//   ....[7]....
        /*0110*/ 	.word	0x00001c00
        /*0114*/ 	.word	0x000000ff
        /*0118*/ 	.word	0x00000000
        /*011c*/ 	.short	0x0101
        /*011e*/ 	.byte	0x07
	.zero		1


	//   ....[8]....
        /*0120*/ 	.word	0x00001c20
        /*0124*/ 	.word	0x000000ff
        /*0128*/ 	.word	0x00000000
        /*012c*/ 	.short	0x0109
        /*012e*/ 	.byte	0x07
	.zero		1


	//   ....[9]....
        /*0130*/ 	.word	0x00001da0
        /*0134*/ 	.word	0x000000ff
        /*0138*/ 	.word	0x00000000
        /*013c*/ 	.short	0x0109
        /*013e*/ 	.byte	0x07
	.zero		1


	//----- nvinfo : EIATTR_NUM_MBARRIERS
	.align		4
.L_25:
        /*0140*/ 	.byte	0x03, 0x38
        /*0142*/ 	.short	0x0002


	//----- nvinfo : EIATTR_EXIT_INSTR_OFFSETS
	.align		4
        /*0144*/ 	.byte	0x04, 0x1c
        /*0146*/ 	.short	(.L_27 - .L_26)


	//   ....[0]....
.L_26:
        /*0148*/ 	.word	0x00003630


	//----- nvinfo : EIATTR_MAX_THREADS
	.align		4
.L_27:
        /*014c*/ 	.byte	0x04, 0x05
        /*014e*/ 	.short	(.L_29 - .L_28)
.L_28:
        /*0150*/ 	.word	0x00000100
        /*0154*/ 	.word	0x00000001
        /*0158*/ 	.word	0x00000001


	//----- nvinfo : EIATTR_CRS_STACK_SIZE
	.align		4
.L_29:
        /*015c*/ 	.byte	0x04, 0x1e
        /*015e*/ 	.short	(.L_31 - .L_30)
.L_30:
        /*0160*/ 	.word	0x00000000


	//----- nvinfo : EIATTR_CBANK_PARAM_SIZE
	.align		4
.L_31:
        /*0164*/ 	.byte	0x03, 0x19
        /*0166*/ 	.short	0x0030


	//----- nvinfo : EIATTR_PARAM_CBANK
	.align		4
        /*0168*/ 	.byte	0x04, 0x0a
        /*016a*/ 	.short	(.L_33 - .L_32)
	.align		4
.L_32:
        /*016c*/ 	.word	index@(.nv.constant0._Z49sgemm_hardware_accelerated_async_double_bufferingILi64ELi128ELi8ELi32ELi32ELi2ELi4ELi4ELi256EEviiifPfS0_fS0_)
        /*0170*/ 	.short	0x0380
        /*0172*/ 	.short	0x0030


	//----- nvinfo : EIATTR_SW_WAR
	.align		4
.L_33:
        /*0174*/ 	.byte	0x04, 0x36
        /*0176*/ 	.short	(.L_35 - .L_34)
.L_34:
        /*0178*/ 	.word	0x00000008
.L_35:


//--------------------- .nv.callgraph             --------------------------
	.section	.nv.callgraph,"",@"SHT_CUDA_CALLGRAPH"
	.align	4
	.sectionentsize	8
	.align		4
        /*0000*/ 	.word	0x00000000
	.align		4
        /*0004*/ 	.word	0xffffffff
	.align		4
        /*0008*/ 	.word	0x00000000
	.align		4
        /*000c*/ 	.word	0xfffffffe
	.align		4
        /*0010*/ 	.word	0x00000000
	.align		4
        /*0014*/ 	.word	0xfffffffd
	.align		4
        /*0018*/ 	.word	0x00000000
	.align		4
        /*001c*/ 	.word	0xfffffffc


//--------------------- .text._Z49sgemm_hardware_accelerated_async_double_bufferingILi64ELi128ELi8ELi32ELi32ELi2ELi4ELi4ELi256EEviiifPfS0_fS0_ --------------------------
	.section	.text._Z49sgemm_hardware_accelerated_async_double_bufferingILi64ELi128ELi8ELi32ELi32ELi2ELi4ELi4ELi256EEviiifPfS0_fS0_,"ax",@progbits
	.align	128
        .global         _Z49sgemm_hardware_accelerated_async_double_bufferingILi64ELi128ELi8ELi32ELi32ELi2ELi4ELi4ELi256EEviiifPfS0_fS0_
        .type           _Z49sgemm_hardware_accelerated_async_double_bufferingILi64ELi128ELi8ELi32ELi32ELi2ELi4ELi4ELi256EEviiifPfS0_fS0_,@function
        .size           _Z49sgemm_hardware_accelerated_async_double_bufferingILi64ELi128ELi8ELi32ELi32ELi2ELi4ELi4ELi256EEviiifPfS0_fS0_,(.L_x_15 - _Z49sgemm_hardware_accelerated_async_double_bufferingILi64ELi128ELi8ELi32ELi32ELi2ELi4ELi4ELi256EEviiifPfS0_fS0_)
        .other          _Z49sgemm_hardware_accelerated_async_double_bufferingILi64ELi128ELi8ELi32ELi32ELi2ELi4ELi4ELi256EEviiifPfS0_fS0_,@"STO_CUDA_ENTRY STV_DEFAULT"
_Z49sgemm_hardware_accelerated_async_double_bufferingILi64ELi128ELi8ELi32ELi32ELi2ELi4ELi4ELi256EEviiifPfS0_fS0_:
.text._Z49sgemm_hardware_accelerated_async_double_bufferingILi64ELi128ELi8ELi32ELi32ELi2ELi4ELi4ELi256EEviiifPfS0_fS0_:
[----:B------:R-:W-:Y:S01]  /*0000*/  LDC R1, c[0x0][0x37c] ;  /* 0x0000df00ff017b82 */ /* 0x000fe20000000800 */
[----:B------:R-:W0:Y:S01]  /*0010*/  S2R R0, SR_TID.Y ;  /* 0x0000000000007919 */ /* 0x000e220000002200 */
[----:B------:R-:W1:Y:S01]  /*0020*/  LDCU UR9, c[0x0][0x360] ;  /* 0x00006c00ff0977ac */ /* 0x000e620008000800 */
[----:B------:R-:W-:Y:S01]  /*0030*/  BSSY.RECONVERGENT B0, `(.L_x_0) ;  /* 0x0000017000007945 */ /* 0x000fe20003800200 */
[----:B------:R-:W0:Y:S01]  /*0040*/  S2R R3, SR_TID.Z ;  /* 0x0000000000037919 */ /* 0x000e220000002300 */
[----:B------:R-:W0:Y:S01]  /*0050*/  LDCU UR10, c[0x0][0x364] ;  /* 0x00006c80ff0a77ac */ /* 0x000e220008000800 */
[----:B------:R-:W2:Y:S01]  /*0060*/  S2R R52, SR_TID.X ;  /* 0x0000000000347919 */ /* 0x000ea20000002100 */
[----:B0-----:R-:W-:-:S04]  /*0070*/  IMAD R0, R3, UR10, R0 ;  /* 0x0000000a03007c24 */ /* 0x001fc8000f8e0200 */
[----:B-1----:R-:W-:-:S05]  /*0080*/  IMAD R3, R0, UR9, RZ ;  /* 0x0000000900037c24 */ /* 0x002fca000f8e02ff */
[----:B--2---:R-:W-:-:S13]  /*0090*/  LOP3.LUT P0, RZ, R3, R52, RZ, 0xfc, !PT ;  /* 0x0000003403ff7212 */ /* 0x004fda000780fcff */
[----:B------:R-:W-:Y:S05]  /*00a0*/  @P0 BRA `(.L_x_1) ;  /* 0x00000000003c0947 */ /* 0x000fea0003800000 */
[----:B------:R-:W0:Y:S01]  /*00b0*/  S2UR UR8, SR_CgaCtaId ;  /* 0x00000000000879c3 */ /* 0x000e220000008800 */
[----:B------:R-:W1:Y:S01]  /*00c0*/  LDCU UR6, c[0x0][0x368] ;  /* 0x00006d00ff0677ac */ /* 0x000e620008000800 */
[----:B------:R-:W-:Y:S01]  /*00d0*/  UIMAD UR4, UR9, UR10, URZ ;  /* 0x0000000a090472a4 */ /* 0x000fe2000f8e02ff */
[----:B------:R-:W-:Y:S02]  /*00e0*/  UMOV UR5, 0x400 ;  /* 0x0000040000057882 */ /* 0x000fe40000000000 */
[----:B------:R-:W-:Y:S02]  /*00f0*/  UIADD3 UR7, UPT, UPT, UR5, 0x8, URZ ;  /* 0x0000000805077890 */ /* 0x000fe4000fffe0ff */
[----:B-1----:R-:W-:Y:S02]  /*0100*/  UIMAD UR4, UR4, UR6, URZ ;  /* 0x00000006040472a4 */ /* 0x002fe4000f8e02ff */
[----:B0-----:R-:W-:Y:S02]  /*0110*/  ULEA UR6, UR8, UR5, 0x18 ;  /* 0x0000000508067291 */ /* 0x001fe4000f8ec0ff */
[----:B------:R-:W-:-:S04]  /*0120*/  UIADD3 UR4, UPT, UPT, -UR4, 0x100000, URZ ;  /* 0x0010000004047890 */ /* 0x000fc8000fffe1ff */
[----:B------:R-:W-:Y:S02]  /*0130*/  USHF.L.U32 UR5, UR4, 0xb, URZ ;  /* 0x0000000b04057899 */ /* 0x000fe400080006ff */
[----:B------:R-:W-:Y:S02]  /*0140*/  USHF.L.U32 UR4, UR4, 0x1, URZ ;  /* 0x0000000104047899 */ /* 0x000fe400080006ff */
[----:B------:R-:W-:Y:S01]  /*0150*/  ULEA UR7, UR8, UR7, 0x18 ;  /* 0x0000000708077291 */ /* 0x000fe2000f8ec0ff */
[----:B------:R-:W0:Y:S09]  /*0160*/  FENCE.VIEW.ASYNC.S ;  /* 0x00000000000073c6 */ /* 0x000e320000000000 */
[----:B0-----:R0:W1:Y:S02]  /*0170*/  SYNCS.EXCH.64 URZ, [UR6], UR4 ;  /* 0x0000000406ff75b2 */ /* 0x0010640008000100 */
[----:B------:R0:W2:Y:S01]  /*0180*/  SYNCS.EXCH.64 URZ, [UR7], UR4 ;  /* 0x0000000407ff75b2 */ /* 0x0000a20008000100 */
[----:B------:R-:W-:Y:S01]  /*0190*/  NOP ;  /* 0x0000000000007918 */ /* 0x000fe20000000000 */
.L_x_1:
[----:B0-----:R-:W-:Y:S05]  /*01a0*/  BSYNC.RECONVERGENT B0 ;  /* 0x0000000000007941 */ /* 0x001fea0003800200 */
.L_x_0:
[----:B------:R-:W0:Y:S01]  /*01b0*/  S2UR UR8, SR_CTAID.X ;  /* 0x00000000000879c3 */ /* 0x000e220000002500 */
[----:B------:R-:W3:Y:S01]  /*01c0*/  S2R R3, SR_CTAID.Y ;  /* 0x0000000000037919 */ /* 0x000ee20000002600 */
[----:B------:R-:W4:Y:S01]  /*01d0*/  LDCU UR10, c[0x0][0x384] ;  /* 0x00007080ff0a77ac */ /* 0x000f220008000800 */
[----:B------:R-:W-:Y:S02]  /*01e0*/  SHF.L.U32 R0, R52, 0x2, RZ ;  /* 0x0000000234007819 */ /* 0x000fe400000006ff */
[--C-:B------:R-:W-:Y:S01]  /*01f0*/  SHF.R.U32.HI R57, RZ, 0x5, R52.reuse ;  /* 0x00000005ff397819 */ /* 0x100fe20000011634 */
[----:B------:R-:W5:Y:S01]  /*0200*/  LDCU.64 UR6, c[0x0][0x398] ;  /* 0x00007300ff0677ac */ /* 0x000f620008000a00 */
[----:B------:R-:W-:Y:S01]  /*0210*/  LOP3.LUT R2, R0, 0x7c, RZ, 0xc0, !PT ;  /* 0x0000007c00027812 */ /* 0x000fe200078ec0ff */
[----:B------:R-:W5:Y:S01]  /*0220*/  S2UR UR13, SR_CgaCtaId ;  /* 0x00000000000d79c3 */ /* 0x000f620000008800 */
[----:B------:R-:W-:Y:S01]  /*0230*/  SHF.R.U32.HI R0, RZ, 0x2, R52 ;  /* 0x00000002ff007819 */ /* 0x000fe20000011634 */
[----:B------:R-:W-:Y:S01]  /*0240*/  UMOV UR12, 0x400 ;  /* 0x00000400000c7882 */ /* 0x000fe20000000000 */
[----:B------:R-:W-:Y:S01]  /*0250*/  LEA R33, R57, R2, 0x7 ;  /* 0x0000000239217211 */ /* 0x000fe200078e38ff */
[----:B------:R-:W-:Y:S01]  /*0260*/  UIADD3 UR4, UPT, UPT, UR12, 0x10, URZ ;  /* 0x000000100c047890 */ /* 0x000fe2000fffe0ff */
[----:B------:R-:W-:-:S03]  /*0270*/  LOP3.LUT R0, R0, 0x20, RZ, 0xc0, !PT ;  /* 0x0000002000007812 */ /* 0x000fc600078ec0ff */
[----:B-12---:R-:W-:Y:S01]  /*0280*/  BAR.SYNC.DEFER_BLOCKING 0x0 ;  /* 0x0000000000007b1d */ /* 0x006fe20000010000 */
[----:B------:R-:W-:Y:S01]  /*0290*/  PLOP3.LUT P0, PT, PT, PT, PT, 0x80, 0x8 ;  /* 0x000000000008781c */ /* 0x000fe20003f0f070 */
[----:B----4-:R-:W-:Y:S01]  /*02a0*/  IMAD R12, R57, UR10, R2 ;  /* 0x0000000a390c7c24 */ /* 0x010fe2000f8e0202 */
[----:B0-----:R-:W-:-:S06]  /*02b0*/  USHF.L.U32 UR8, UR8, 0x7, URZ ;  /* 0x0000000708087899 */ /* 0x001fcc00080006ff */
[----:B------:R-:W-:Y:S01]  /*02c0*/  IADD3 R4, P1, PT, R12, UR8, RZ ;  /* 0x000000080c047c10 */ /* 0x000fe2000ff3e0ff */
[----:B-----5:R-:W-:Y:S01]  /*02d0*/  ULEA UR5, UR13, UR4, 0x18 ;  /* 0x000000040d057291 */ /* 0x020fe2000f8ec0ff */
[----:B---3--:R-:W-:Y:S01]  /*02e0*/  LEA R40, R3, R0, 0x6 ;  /* 0x0000000003287211 */ /* 0x008fe200078e30ff */
[----:B------:R-:W-:Y:S01]  /*02f0*/  ULEA UR15, UR13, UR12, 0x18 ;  /* 0x0000000c0d0f7291 */ /* 0x000fe2000f8ec0ff */
[C---:B------:R-:W-:Y:S01]  /*0300*/  LEA R6, P2, R4.reuse, UR6, 0x2 ;  /* 0x0000000604067c11 */ /* 0x040fe2000f8410ff */
[----:B------:R-:W-:Y:S01]  /*0310*/  UMOV UR4, 0x1 ;  /* 0x0000000100047882 */ /* 0x000fe20000000000 */
[----:B------:R-:W-:Y:S02]  /*0320*/  IADD3.X R5, PT, PT, RZ, RZ, RZ, P1, !PT ;  /* 0x000000ffff057210 */ /* 0x000fe40000ffe4ff */
[----:B------:R-:W-:Y:S02]  /*0330*/  LEA R0, R33, UR5, 0x2 ;  /* 0x0000000521007c11 */ /* 0x000fe4000f8e10ff */
[----:B------:R-:W-:-:S07]  /*0340*/  LEA.HI.X R7, R4, UR7, R5, 0x2, P2 ;  /* 0x0000000704077c11 */ /* 0x000fce00090f1405 */
.L_x_2:
[----:B------:R-:W-:-:S13]  /*0350*/  @P0 ELECT P1, URZ, PT ;  /* 0x0000000000ff082f */ /* 0x000fda0003820000 */
[----:B------:R-:W-:Y:S02]  /*0360*/  @P1 R2UR.BROADCAST UR6, R6 ;  /* 0x00000000060612ca */ /* 0x000fe400008e0000 */
[----:B------:R-:W-:Y:S02]  /*0370*/  @P1 R2UR.BROADCAST UR7, R7 ;  /* 0x00000000070712ca */ /* 0x000fe400008e0000 */
[----:B------:R-:W-:Y:S02]  /*0380*/  @P1 R2UR.BROADCAST UR14, R0 ;  /* 0x00000000000e12ca */ /* 0x000fe400008e0000 */
[----:B------:R-:W-:Y:S02]  /*0390*/  @P1 PLOP3.LUT P0, PT, P1, PT, PT, 0x8, 0x80 ;  /* 0x000000000080181c */ /* 0x000fe40000f0e170 */
[----:B------:R-:W-:-:S09]  /*03a0*/  PLOP3.LUT P1, PT, PT, PT, PT, 0x8, 0x80 ;  /* 0x000000000080781c */ /* 0x000fd20003f2e170 */
[----:B------:R0:W-:Y:S02]  /*03b0*/  UBLKCP.S.G [UR14], [UR6], UR4 ;  /* 0x0000000e060073ba */ /* 0x0001e40008000204 */
[----:B0-----:R-:W-:Y:S05]  /*03c0*/  @P0 BRA.U.ANY `(.L_x_2) ;  /* 0xfffffffd00e00947 */ /* 0x001fea000393ffff */
[----:B------:R-:W0:Y:S01]  /*03d0*/  LDCU UR9, c[0x0][0x388] ;  /* 0x00007100ff0977ac */ /* 0x000e220008000800 */
[----:B------:R-:W-:Y:S01]  /*03e0*/  HFMA2 R0, -RZ, RZ, 0, 9.5367431640625e-07 ;  /* 0x00000010ff007431 */ /* 0x000fe200000001ff */
[----:B------:R-:W-:Y:S01]  /*03f0*/  CS2R R38, SRZ ;  /* 0x0000000000267805 */ /* 0x000fe2000001ff00 */
[----:B------:R-:W-:Y:S01]  /*0400*/  HFMA2 R41, -RZ, RZ, 0, 0 ;  /* 0x00000000ff297431 */ /* 0x000fe200000001ff */
[----:B------:R-:W-:Y:S02]  /*0410*/  CS2R R30, SRZ ;  /* 0x00000000001e7805 */ /* 0x000fe4000001ff00 */
[----:B------:R-:W-:Y:S02]  /*0420*/  MOV R56, RZ ;  /* 0x000000ff00387202 */ /* 0x000fe40000000f00 */
[----:B------:R-:W-:Y:S01]  /*0430*/  CS2R R46, SRZ ;  /* 0x00000000002e7805 */ /* 0x000fe2000001ff00 */
[----:B------:R1:W-:Y:S01]  /*0440*/  SYNCS.ARRIVE.TRANS64.RED.A0TR RZ, [UR15], R0 ;  /* 0x00000000ffff79a7 */ /* 0x0003e2000830040f */
[----:B------:R-:W-:-:S02]  /*0450*/  CS2R R2, SRZ ;  /* 0x0000000000027805 */ /* 0x000fc4000001ff00 */
[----:B------:R-:W-:Y:S02]  /*0460*/  CS2R R50, SRZ ;  /* 0x0000000000327805 */ /* 0x000fe4000001ff00 */
[----:B------:R-:W-:Y:S02]  /*0470*/  CS2R R36, SRZ ;  /* 0x0000000000247805 */ /* 0x000fe4000001ff00 */
[----:B------:R-:W-:Y:S02]  /*0480*/  CS2R R28, SRZ ;  /* 0x00000000001c7805 */ /* 0x000fe4000001ff00 */
[----:B------:R-:W-:Y:S02]  /*0490*/  CS2R R44, SRZ ;  /* 0x00000000002c7805 */ /* 0x000fe4000001ff00 */
[----:B------:R-:W-:Y:S02]  /*04a0*/  CS2R R4, SRZ ;  /* 0x0000000000047805 */ /* 0x000fe4000001ff00 */
[----:B------:R-:W-:Y:S01]  /*04b0*/  CS2R R6, SRZ ;  /* 0x0000000000067805 */ /* 0x000fe2000001ff00 */
[----:B-1----:R-:W-:Y:S01]  /*04c0*/  HFMA2 R0, -RZ, RZ, 0, 0 ;  /* 0x00000000ff007431 */ /* 0x002fe200000001ff */
[----:B------:R-:W-:-:S02]  /*04d0*/  CS2R R48, SRZ ;  /* 0x0000000000307805 */ /* 0x000fc4000001ff00 */
[----:B------:R-:W-:Y:S01]  /*04e0*/  CS2R R42, SRZ ;  /* 0x00000000002a7805 */ /* 0x000fe2000001ff00 */
[----:B0-----:R-:W-:Y:S01]  /*04f0*/  UIADD3 UR9, UPT, UPT, UR9, -0x8, URZ ;  /* 0xfffffff809097890 */ /* 0x001fe2000fffe0ff */
[----:B------:R-:W-:Y:S02]  /*0500*/  CS2R R8, SRZ ;  /* 0x0000000000087805 */ /* 0x000fe4000001ff00 */
[----:B------:R-:W-:Y:S02]  /*0510*/  CS2R R10, SRZ ;  /* 0x00000000000a7805 */ /* 0x000fe4000001ff00 */
[----:B------:R-:W-:Y:S01]  /*0520*/  MOV R53, RZ ;  /* 0x000000ff00357202 */ /* 0x000fe20000000f00 */
[----:B------:R-:W-:Y:S01]  /*0530*/  UISETP.NE.AND UP0, UPT, UR9, URZ, UPT ;  /* 0x000000ff0900728c */ /* 0x000fe2000bf05270 */
[----:B------:R-:W-:Y:S01]  /*0540*/  UMOV UR7, UR15 ;  /* 0x0000000f00077c82 */ /* 0x000fe20008000000 */
[----:B------:R-:W-:-:S07]  /*0550*/  UMOV UR4, URZ ;  /* 0x000000ff00047c82 */ /* 0x000fce0008000000 */
[----:B------:R-:W-:Y:S05]  /*0560*/  BRA.U !UP0, `(.L_x_3) ;  /* 0x0000001508a47547 */ /* 0x000fea000b800000 */
[----:B------:R-:W0:Y:S01]  /*0570*/  LDCU.64 UR6, c[0x0][0x398] ;  /* 0x00007300ff0677ac */ /* 0x000e220008000a00 */
[----:B------:R-:W-:Y:S02]  /*0580*/  SHF.L.U32 R14, R52, 0x4, RZ ;  /* 0x00000004340e7819 */ /* 0x000fe400000006ff */
[----:B------:R-:W-:Y:S01]  /*0590*/  LOP3.LUT R13, R57, 0x3, RZ, 0xc0, !PT ;  /* 0x00000003390d7812 */ /* 0x000fe200078ec0ff */
[----:B------:R-:W-:Y:S01]  /*05a0*/  USHF.L.U32 UR10, UR10, 0x3, URZ ;  /* 0x000000030a0a7899 */ /* 0x000fe200080006ff */
[----:B------:R-:W-:Y:S01]  /*05b0*/  LOP3.LUT R14, R14, 0x30, RZ, 0xe2, !PT ;  /* 0x000000300e0e7812 */ /* 0x000fe200078ee2ff */
[----:B------:R-:W-:Y:S01]  /*05c0*/  UIADD3 UR12, UPT, UPT, UR12, 0x8, URZ ;  /* 0x000000080c0c7890 */ /* 0x000fe2000fffe0ff */
[----:B------:R-:W-:Y:S01]  /*05d0*/  MOV R32, UR5 ;  /* 0x0000000500207c02 */ /* 0x000fe20008000f00 */
[----:B------:R-:W-:Y:S01]  /*05e0*/  USHF.R.S32.HI UR16, URZ, 0x1f, UR10 ;  /* 0x0000001fff107899 */ /* 0x000fe2000801140a */
[----:B------:R-:W-:Y:S01]  /*05f0*/  LEA R13, R13, R14, 0x7 ;  /* 0x0000000e0d0d7211 */ /* 0x000fe200078e38ff */
[----:B------:R-:W-:Y:S01]  /*0600*/  ULEA UR19, UR13, UR12, 0x18 ;  /* 0x0000000c0d137291 */ /* 0x000fe2000f8ec0ff */
[----:B------:R-:W-:Y:S01]  /*0610*/  IADD3 R12, P0, PT, R12, UR10, RZ ;  /* 0x0000000a0c0c7c10 */ /* 0x000fe2000ff1e0ff */
[----:B------:R-:W-:Y:S01]  /*0620*/  UMOV UR11, UR15 ;  /* 0x0000000f000b7c82 */ /* 0x000fe20008000000 */
[----:B------:R-:W-:Y:S01]  /*0630*/  IADD3 R32, PT, PT, R13, 0x40, R32 ;  /* 0x000000400d207810 */ /* 0x000fe20007ffe020 */
[----:B------:R-:W-:Y:S01]  /*0640*/  UMOV UR4, URZ ;  /* 0x000000ff00047c82 */ /* 0x000fe20008000000 */
[----:B------:R-:W-:Y:S01]  /*0650*/  IADD3.X R55, PT, PT, RZ, UR16, RZ, P0, !PT ;  /* 0x00000010ff377c10 */ /* 0x000fe200087fe4ff */
[----:B------:R-:W-:Y:S01]  /*0660*/  UMOV UR5, URZ ;  /* 0x000000ff00057c82 */ /* 0x000fe20008000000 */
[----:B------:R-:W-:Y:S01]  /*0670*/  MOV R38, RZ ;  /* 0x000000ff00267202 */ /* 0x000fe20000000f00 */
[----:B0-----:R-:W-:Y:S01]  /*0680*/  UIMAD.WIDE.U32 UR6, UR8, 0x4, UR6 ;  /* 0x00000004080678a5 */ /* 0x001fe2000f8e0006 */
[----:B------:R-:W-:-:S02]  /*0690*/  SHF.L.U64.HI R55, R12, 0x2, R55 ;  /* 0x000000020c377819 */ /* 0x000fc40000010237 */
[----:B------:R-:W-:-:S04]  /*06a0*/  SHF.L.U32 R54, R12, 0x2, RZ ;  /* 0x000000020c367819 */ /* 0x000fc800000006ff */
[----:B------:R-:W-:Y:S01]  /*06b0*/  UMOV UR12, UR6 ;  /* 0x00000006000c7c82 */ /* 0x000fe20008000000 */
[----:B------:R-:W-:-:S05]  /*06c0*/  UMOV UR13, UR7 ;  /* 0x00000007000d7c82 */ /* 0x000fca0008000000 */
.L_x_9:
[----:B------:R-:W0:Y:S01]  /*06d0*/  S2UR UR15, SR_CgaCtaId ;  /* 0x00000000000f79c3 */ /* 0x000e220000008800 */
[----:B------:R-:W-:Y:S01]  /*06e0*/  UMOV UR6, 0x400 ;  /* 0x0000040000067882 */ /* 0x000fe20000000000 */
[----:B------:R-:W-:Y:S01]  /*06f0*/  MOV R12, UR5 ;  /* 0x00000005000c7c02 */ /* 0x000fe20008000f00 */
[----:B------:R-:W-:Y:S01]  /*0700*/  UIADD3 UR14, UPT, UPT, UR6, 0x10, URZ ;  /* 0x00000010060e7890 */ /* 0x000fe2000fffe0ff */
[----:B------:R-:W-:Y:S01]  /*0710*/  PLOP3.LUT P0, PT, PT, PT, PT, 0x80, 0x8 ;  /* 0x000000000008781c */ /* 0x000fe20003f0f070 */
[----:B------:R-:W-:Y:S01]  /*0720*/  UMOV UR7, UR13 ;  /* 0x0000000d00077c82 */ /* 0x000fe20008000000 */
[----:B------:R-:W-:Y:S01]  /*0730*/  UMOV UR6, UR12 ;  /* 0x0000000c00067c82 */ /* 0x000fe20008000000 */
[----:B------:R-:W-:Y:S01]  /*0740*/  IMAD R13, R12, -0x400, R33 ;  /* 0xfffffc000c0d7824 */ /* 0x000fe200078e0221 */
[----:B------:R-:W-:Y:S01]  /*0750*/  MOV R12, R54 ;  /* 0x00000036000c7202 */ /* 0x000fe20000000f00 */
[----:B0-----:R-:W-:-:S03]  /*0760*/  ULEA UR14, UR15, UR14, 0x18 ;  /* 0x0000000e0f0e7291 */ /* 0x001fc6000f8ec0ff */
[----:B------:R-:W-:Y:S01]  /*0770*/  UMOV UR15, UR6 ;  /* 0x00000006000f7c82 */ /* 0x000fe20008000000 */
[----:B------:R-:W-:Y:S01]  /*0780*/  UMOV UR6, 0x1 ;  /* 0x0000000100067882 */ /* 0x000fe20000000000 */
[----:B------:R-:W-:Y:S02]  /*0790*/  IADD3 R12, P1, PT, R12, UR15, RZ ;  /* 0x0000000f0c0c7c10 */ /* 0x000fe4000ff3e0ff */
[----:B------:R-:W-:Y:S02]  /*07a0*/  LEA R14, R13, UR14, 0x2 ;  /* 0x0000000e0d0e7c11 */ /* 0x000fe4000f8e10ff */
[----:B------:R-:W-:Y:S02]  /*07b0*/  MOV R13, R55 ;  /* 0x00000037000d7202 */ /* 0x000fe40000000f00 */
[----:B------:R-:W-:Y:S02]  /*07c0*/  IADD3 R14, PT, PT, R14, 0x1000, RZ ;  /* 0x000010000e0e7810 */ /* 0x000fe40007ffe0ff */
[----:B------:R-:W-:-:S07]  /*07d0*/  IADD3.X R13, PT, PT, R13, UR7, RZ, P1, !PT ;  /* 0x000000070d0d7c10 */ /* 0x000fce0008ffe4ff */
.L_x_4:
        /* <DEDUP_REMOVED lines=8> */
[----:B------:R-:W-:Y:S01]  /*0860*/  HFMA2 R12, -RZ, RZ, 0, 9.5367431640625e-07 ;  /* 0x00000010ff0c7431 */ /* 0x000fe200000001ff */
[----:B------:R-:W-:-:S03]  /*0870*/  UMOV UR7, UR19 ;  /* 0x0000001300077c82 */ /* 0x000fc60008000000 */
[----:B------:R0:W-:Y:S01]  /*0880*/  SYNCS.ARRIVE.TRANS64.RED.A0TR RZ, [UR19], R12 ;  /* 0x0000000cffff79a7 */ /* 0x0001e20008300413 */
[----:B------:R-:W1:Y:S01]  /*0890*/  SYNCS.ARRIVE.TRANS64.A1T0 R16, [UR11], RZ ;  /* 0x000000ffff1079a7 */ /* 0x000e62000810000b */
[----:B------:R-:W-:Y:S01]  /*08a0*/  CS2R R14, SR_GLOBALTIMERLO ;  /* 0x00000000000e7805 */ /* 0x000fe20000015200 */
[----:B-1----:R-:W1:Y:S02]  /*08b0*/  SYNCS.PHASECHK.TRANS64.TRYWAIT P0, [UR11], R17 ;  /* 0x00000011ff0075a7 */ /* 0x002e64000800110b */
[----:B01----:R-:W-:Y:S05]  /*08c0*/  @P0 BRA `(.L_x_5) ;  /* 0x00000000005c0947 */ /* 0x003fea0003800000 */
[----:B------:R-:W-:-:S05]  /*08d0*/  UMOV UR6, URZ ;  /* 0x000000ff00067c82 */ /* 0x000fca0008000000 */
.L_x_8:
[----:B------:R-:W-:-:S11]  /*08e0*/  UISETP.GT.AND UP0, UPT, UR6, 0xf, UPT ;  /* 0x0000000f0600788c */ /* 0x000fd6000bf04270 */
[----:B------:R-:W-:Y:S01]  /*08f0*/  @!UP0 UIADD3 UR6, UPT, UPT, UR6, 0x1, URZ ;  /* 0x0000000106068890 */ /* 0x000fe2000fffe0ff */
[----:B------:R-:W-:Y:S11]  /*0900*/  BRA.U !UP0, `(.L_x_6) ;  /* 0x0000000108447547 */ /* 0x000ff6000b800000 */
[----:B------:R-:W-:-:S06]  /*0910*/  CS2R R12, SR_GLOBALTIMERLO ;  /* 0x00000000000c7805 */ /* 0x000fcc0000015200 */
[----:B------:R-:W-:-:S04]  /*0920*/  IADD3 R19, P0, PT, -R14, R12, RZ ;  /* 0x0000000c0e137210 */ /* 0x000fc80007f1e1ff */
[----:B------:R-:W-:Y:S02]  /*0930*/  IADD3.X R13, PT, PT, ~R15, R13, RZ, P0, !PT ;  /* 0x0000000d0f0d7210 */ /* 0x000fe400007fe5ff */
[----:B------:R-:W-:-:S04]  /*0940*/  ISETP.GE.U32.AND P0, PT, R19, 0x3d0900, PT ;  /* 0x003d09001300780c */ /* 0x000fc80003f06070 */
[----:B------:R-:W-:-:S13]  /*0950*/  ISETP.GE.AND.EX P0, PT, R13, RZ, PT, P0 ;  /* 0x000000ff0d00720c */ /* 0x000fda0003f06300 */
[----:B------:R-:W-:Y:S05]  /*0960*/  @!P0 BRA `(.L_x_7) ;  /* 0x0000000000088947 */ /* 0x000fea0003800000 */
[----:B------:R-:W-:Y:S05]  /*0970*/  NANOSLEEP 0xf4240 ;  /* 0x000f42400000795d */ /* 0x000fea0003800000 */
[----:B------:R-:W-:Y:S05]  /*0980*/  BRA `(.L_x_6) ;  /* 0x0000000000247947 */ /* 0x000fea0003800000 */
.L_x_7:
[----:B------:R-:W-:-:S04]  /*0990*/  ISETP.GE.U32.AND P0, PT, R19, 0x9c40, PT ;  /* 0x00009c401300780c */ /* 0x000fc80003f06070 */
[----:B------:R-:W-:-:S13]  /*09a0*/  ISETP.GE.AND.EX P0, PT, R13, RZ, PT, P0 ;  /* 0x000000ff0d00720c */ /* 0x000fda0003f06300 */
[----:B------:R-:W-:Y:S05]  /*09b0*/  @!P0 BRA `(.L_x_6) ;  /* 0x0000000000188947 */ /* 0x000fea0003800000 */
[----:B------:R-:W-:-:S04]  /*09c0*/  SHF.R.S32.HI R12, RZ, 0x1f, R13 ;  /* 0x0000001fff0c7819 */ /* 0x000fc8000001140d */
[----:B------:R-:W-:-:S04]  /*09d0*/  LEA.HI R12, P0, R12, R19, RZ, 0x2 ;  /* 0x000000130c0c7211 */ /* 0x000fc800078110ff */
[----:B------:R-:W-:-:S04]  /*09e0*/  IADD3.X R13, PT, PT, RZ, R13, RZ, P0, !PT ;  /* 0x0000000dff0d7210 */ /* 0x000fc800007fe4ff */
[----:B------:R-:W-:-:S04]  /*09f0*/  SHF.R.U64 R12, R12, 0x2, R13 ;  /* 0x000000020c0c7819 */ /* 0x000fc8000000120d */
[----:B------:R-:W-:Y:S05]  /*0a00*/  NANOSLEEP R12 ;  /* 0x0000000c0000735d */ /* 0x000fea0003800000 */
[----:B------:R-:W-:Y:S01]  /*0a10*/  NOP ;  /* 0x0000000000007918 */ /* 0x000fe20000000000 */
.L_x_6:
[----:B------:R-:W0:Y:S02]  /*0a20*/  SYNCS.PHASECHK.TRANS64.TRYWAIT P0, [UR11], R17 ;  /* 0x00000011ff0075a7 */ /* 0x000e24000800110b */
[----:B0-----:R-:W-:Y:S05]  /*0a30*/  @!P0 BRA `(.L_x_8) ;  /* 0xfffffffc00a88947 */ /* 0x001fea000383ffff */
.L_x_5:
[----:B------:R-:W-:Y:S01]  /*0a40*/  MOV R13, UR5 ;  /* 0x00000005000d7c02 */ /* 0x000fe20008000f00 */
[----:B------:R-:W-:Y:S02]  /*0a50*/  ULEA UR12, UP0, UR10, UR12, 0x2 ;  /* 0x0000000c0a0c7291 */ /* 0x000fe4000f8010ff */
[----:B------:R-:W-:Y:S01]  /*0a60*/  UIADD3 UR4, UPT, UPT, UR4, 0x8, URZ ;  /* 0x0000000804047890 */ /* 0x000fe2000fffe0ff */
[----:B------:R-:W-:Y:S01]  /*0a70*/  LEA R34, R13, R32, 0xc ;  /* 0x000000200d227211 */ /* 0x000fe200078e60ff */
[----:B------:R-:W-:Y:S02]  /*0a80*/  ULEA.HI.X UR13, UR10, UR13, UR16, 0x2, UP0 ;  /* 0x0000000d0a0d7291 */ /* 0x000fe400080f1410 */
[----:B------:R-:W-:Y:S02]  /*0a90*/  UISETP.GE.U32.AND UP0, UPT, UR4, UR9, UPT ;  /* 0x000000090400728c */ /* 0x000fe4000bf06070 */
[----:B------:R-:W0:Y:S01]  /*0aa0*/  LDS.128 R16, [R34] ;  /* 0x0000000022107984 */ /* 0x000e220000000c00 */
[----:B------:R-:W-:Y:S01]  /*0ab0*/  UMOV UR19, UR11 ;  /* 0x0000000b00137c82 */ /* 0x000fe20008000000 */
[----:B------:R-:W-:-:S02]  /*0ac0*/  ULOP3.LUT UR5, UR5, 0x1, URZ, 0x3c, !UPT ;  /* 0x0000000105057892 */ /* 0x000fc4000f8e3cff */
[----:B------:R-:W1:Y:S01]  /*0ad0*/  LDS.128 R12, [R34+-0x40] ;  /* 0xffffc000220c7984 */ /* 0x000e620000000c00 */
[----:B------:R-:W-:-:S03]  /*0ae0*/  UMOV UR11, UR7 ;  /* 0x00000007000b7c82 */ /* 0x000fc60008000000 */
[----:B------:R-:W2:Y:S04]  /*0af0*/  LDS.128 R24, [R34+0x200] ;  /* 0x0002000022187984 */ /* 0x000ea80000000c00 */
[----:B------:R-:W3:Y:S01]  /*0b00*/  LDS.128 R20, [R34+0x1c0] ;  /* 0x0001c00022147984 */ /* 0x000ee20000000c00 */
[-C--:B0-----:R-:W-:Y:S01]  /*0b10*/  FFMA R11, RZ, R16.reuse, R11 ;  /* 0x00000010ff0b7223 */ /* 0x081fe2000000000b */
[-C--:B------:R-:W-:Y:S01]  /*0b20*/  FFMA R49, RZ, R16.reuse, R49 ;  /* 0x00000010ff317223 */ /* 0x080fe20000000031 */
[-C--:B------:R-:W-:Y:S01]  /*0b30*/  FFMA R51, RZ, R16.reuse, R51 ;  /* 0x00000010ff337223 */ /* 0x080fe20000000033 */
[----:B------:R-:W-:Y:S01]  /*0b40*/  FFMA R53, RZ, R16, R53 ;  /* 0x00000010ff357223 */ /* 0x000fe20000000035 */
[-C--:B------:R-:W-:Y:S01]  /*0b50*/  FFMA R10, RZ, R17.reuse, R10 ;  /* 0x00000011ff0a7223 */ /* 0x080fe2000000000a */
[-C--:B------:R-:W-:Y:S01]  /*0b60*/  FFMA R48, RZ, R17.reuse, R48 ;  /* 0x00000011ff307223 */ /* 0x080fe20000000030 */
[-C--:B------:R-:W-:Y:S01]  /*0b70*/  FFMA R50, RZ, R17.reuse, R50 ;  /* 0x00000011ff327223 */ /* 0x080fe20000000032 */
[----:B------:R-:W-:Y:S01]  /*0b80*/  FFMA R8, RZ, R17, R8 ;  /* 0x00000011ff087223 */ /* 0x000fe20000000008 */
[-C--:B-1----:R-:W-:Y:S01]  /*0b90*/  FFMA R41, RZ, R12.reuse, R41 ;  /* 0x0000000cff297223 */ /* 0x082fe20000000029 */
[-C--:B------:R-:W-:Y:S01]  /*0ba0*/  FFMA R43, RZ, R12.reuse, R43 ;  /* 0x0000000cff2b7223 */ /* 0x080fe2000000002b */
[-C--:B------:R-:W-:Y:S01]  /*0bb0*/  FFMA R45, RZ, R12.reuse, R45 ;  /* 0x0000000cff2d7223 */ /* 0x080fe2000000002d */
[----:B------:R-:W-:Y:S01]  /*0bc0*/  FFMA R47, RZ, R12, R47 ;  /* 0x0000000cff2f7223 */ /* 0x000fe2000000002f */
[-C--:B------:R-:W-:Y:S01]  /*0bd0*/  FFMA R42, RZ, R13.reuse, R42 ;  /* 0x0000000dff2a7223 */ /* 0x080fe2000000002a */
        /* <DEDUP_REMOVED lines=15> */
[----:B------:R-:W0:Y:S01]  /*0cd0*/  LDS.128 R12, [R34+0x3c0] ;  /* 0x0003c000220c7984 */ /* 0x000e220000000c00 */
[-C--:B------:R-:W-:Y:S01]  /*0ce0*/  FFMA R16, RZ, R19.reuse, R6 ;  /* 0x00000013ff107223 */ /* 0x080fe20000000006 */
[-C--:B------:R-:W-:Y:S01]  /*0cf0*/  FFMA R18, RZ, R19.reuse, R4 ;  /* 0x00000013ff127223 */ /* 0x080fe20000000004 */
[-C--:B------:R-:W-:Y:S01]  /*0d00*/  FFMA R2, RZ, R19.reuse, R2 ;  /* 0x00000013ff027223 */ /* 0x080fe20000000002 */
[----:B------:R-:W-:Y:S01]  /*0d10*/  FFMA R0, RZ, R19, R0 ;  /* 0x00000013ff007223 */ /* 0x000fe20000000000 */
[----:B------:R-:W1:Y:S01]  /*0d20*/  LDS.128 R4, [R34+0x400] ;  /* 0x0004000022047984 */ /* 0x000e620000000c00 */
[-C--:B--2---:R-:W-:Y:S01]  /*0d30*/  FFMA R19, RZ, R24.reuse, R11 ;  /* 0x00000018ff137223 */ /* 0x084fe2000000000b */
[-C--:B------:R-:W-:Y:S01]  /*0d40*/  FFMA R49, RZ, R24.reuse, R49 ;  /* 0x00000018ff317223 */ /* 0x080fe20000000031 */
[-C--:B------:R-:W-:Y:S01]  /*0d50*/  FFMA R51, RZ, R24.reuse, R51 ;  /* 0x00000018ff337223 */ /* 0x080fe20000000033 */
[----:B------:R-:W-:Y:S01]  /*0d60*/  FFMA R53, RZ, R24, R53 ;  /* 0x00000018ff357223 */ /* 0x000fe20000000035 */
[-C--:B---3--:R-:W-:Y:S01]  /*0d70*/  FFMA R41, RZ, R20.reuse, R41 ;  /* 0x00000014ff297223 */ /* 0x088fe20000000029 */
        /* <DEDUP_REMOVED lines=19> */
[----:B------:R-:W2:Y:S01]  /*0eb0*/  LDS.128 R20, [R34+0x5c0] ;  /* 0x0005c00022147984 */ /* 0x000ea20000000c00 */
[-C--:B------:R-:W-:Y:S01]  /*0ec0*/  FFMA R25, RZ, R26.reuse, R9 ;  /* 0x0000001aff197223 */ /* 0x080fe20000000009 */
[-C--:B------:R-:W-:Y:S01]  /*0ed0*/  FFMA R17, RZ, R26.reuse, R17 ;  /* 0x0000001aff117223 */ /* 0x080fe20000000011 */
[-C--:B------:R-:W-:Y:S01]  /*0ee0*/  FFMA R3, RZ, R26.reuse, R3 ;  /* 0x0000001aff037223 */ /* 0x080fe20000000003 */
[----:B------:R-:W3:Y:S01]  /*0ef0*/  LDS.128 R8, [R34+0x600] ;  /* 0x0006000022087984 */ /* 0x000ee20000000c00 */
[----:B------:R-:W-:Y:S01]  /*0f00*/  FFMA R35, RZ, R26, R35 ;  /* 0x0000001aff237223 */ /* 0x000fe20000000023 */
[-C--:B------:R-:W-:Y:S01]  /*0f10*/  FFMA R16, RZ, R27.reuse, R16 ;  /* 0x0000001bff107223 */ /* 0x080fe20000000010 */
[-C--:B------:R-:W-:Y:S01]  /*0f20*/  FFMA R18, RZ, R27.reuse, R18 ;  /* 0x0000001bff127223 */ /* 0x080fe20000000012 */
[-C--:B------:R-:W-:Y:S01]  /*0f30*/  FFMA R2, RZ, R27.reuse, R2 ;  /* 0x0000001bff027223 */ /* 0x080fe20000000002 */
[----:B------:R-:W-:Y:S01]  /*0f40*/  FFMA R0, RZ, R27, R0 ;  /* 0x0000001bff007223 */ /* 0x000fe20000000000 */
        /* <DEDUP_REMOVED lines=33> */
[-C--:B--2---:R-:W-:Y:S01]  /*1160*/  FFMA R41, RZ, R20.reuse, R41 ;  /* 0x00000014ff297223 */ /* 0x084fe20000000029 */
[----:B------:R-:W1:Y:S01]  /*1170*/  LDS.128 R4, [R34+0x800] ;  /* 0x0008000022047984 */ /* 0x000e620000000c00 */
        /* <DEDUP_REMOVED lines=32> */
[-C--:B0-----:R-:W-:Y:S01]  /*1380*/  FFMA R42, RZ, R13.reuse, R42 ;  /* 0x0000000dff2a7223 */ /* 0x081fe2000000002a */
[----:B------:R-:W0:Y:S01]  /*1390*/  LDS.128 R8, [R34+0xa00] ;  /* 0x000a000022087984 */ /* 0x000e220000000c00 */
[-C--:B------:R-:W-:Y:S01]  /*13a0*/  FFMA R44, RZ, R13.reuse, R44 ;  /* 0x0000000dff2c7223 */ /* 0x080fe2000000002c */
[-C--:B------:R-:W-:Y:S01]  /*13b0*/  FFMA R46, RZ, R13.reuse, R46 ;  /* 0x0000000dff2e7223 */ /* 0x080fe2000000002e */
[----:B------:R-:W-:Y:S01]  /*13c0*/  FFMA R56, RZ, R13, R56 ;  /* 0x0000000dff387223 */ /* 0x000fe20000000038 */
[-C--:B------:R-:W-:Y:S01]  /*13d0*/  FFMA R41, RZ, R12.reuse, R41 ;  /* 0x0000000cff297223 */ /* 0x080fe20000000029 */
[----:B------:R-:W-:Y:S01]  /*13e0*/  FFMA R43, RZ, R12, R43 ;  /* 0x0000000cff2b7223 */ /* 0x000fe2000000002b */
[-C--:B-1----:R-:W-:Y:S01]  /*13f0*/  FFMA R13, RZ, R4.reuse, R19 ;  /* 0x00000004ff0d7223 */ /* 0x082fe20000000013 */
[-C--:B------:R-:W-:Y:S01]  /*1400*/  FFMA R49, RZ, R4.reuse, R49 ;  /* 0x00000004ff317223 */ /* 0x080fe20000000031 */
[-C--:B------:R-:W-:Y:S01]  /*1410*/  FFMA R51, RZ, R4.reuse, R51 ;  /* 0x00000004ff337223 */ /* 0x080fe20000000033 */
[----:B------:R-:W-:Y:S01]  /*1420*/  FFMA R53, RZ, R4, R53 ;  /* 0x00000004ff357223 */ /* 0x000fe20000000035 */
        /* <DEDUP_REMOVED lines=14> */
[----:B------:R-:W-:Y:S01]  /*1510*/  FFMA R12, RZ, R7, R26 ;  /* 0x00000007ff0c7223 */ /* 0x000fe2000000001a */
[----:B------:R-:W1:Y:S01]  /*1520*/  LDS.128 R16, [R34+0xbc0] ;  /* 0x000bc00022107984 */ /* 0x000e620000000c00 */
[-C--:B------:R-:W-:Y:S01]  /*1530*/  FFMA R37, RZ, R14.reuse, R37 ;  /* 0x0000000eff257223 */ /* 0x080fe20000000025 */
[-C--:B------:R-:W-:Y:S01]  /*1540*/  FFMA R39, RZ, R14.reuse, R39 ;  /* 0x0000000eff277223 */ /* 0x080fe20000000027 */
[-C--:B------:R-:W-:Y:S01]  /*1550*/  FFMA R29, RZ, R14.reuse, R29 ;  /* 0x0000000eff1d7223 */ /* 0x080fe2000000001d */
[----:B------:R-:W3:Y:S01]  /*1560*/  LDS.128 R24, [R34+0xc00] ;  /* 0x000c000022187984 */ /* 0x000ee20000000c00 */
[-C--:B--2---:R-:W-:Y:S01]  /*1570*/  FFMA R42, RZ, R21.reuse, R42 ;  /* 0x00000015ff2a7223 */ /* 0x084fe2000000002a */
[-C--:B------:R-:W-:Y:S01]  /*1580*/  FFMA R44, RZ, R21.reuse, R44 ;  /* 0x00000015ff2c7223 */ /* 0x080fe2000000002c */
[-C--:B------:R-:W-:Y:S01]  /*1590*/  FFMA R46, RZ, R21.reuse, R46 ;  /* 0x00000015ff2e7223 */ /* 0x080fe2000000002e */
[----:B------:R-:W-:Y:S01]  /*15a0*/  FFMA R56, RZ, R21, R56 ;  /* 0x00000015ff387223 */ /* 0x000fe20000000038 */
[----:B------:R-:W-:Y:S01]  /*15b0*/  FFMA R31, RZ, R14, R31 ;  /* 0x0000000eff1f7223 */ /* 0x000fe2000000001f */
[-C--:B------:R-:W-:Y:S01]  /*15c0*/  FFMA R60, RZ, R7.reuse, R60 ;  /* 0x00000007ff3c7223 */ /* 0x080fe2000000003c */
[-C--:B------:R-:W-:Y:S01]  /*15d0*/  FFMA R2, RZ, R7.reuse, R2 ;  /* 0x00000007ff027223 */ /* 0x080fe20000000002 */
[----:B------:R-:W-:Y:S01]  /*15e0*/  FFMA R0, RZ, R7, R0 ;  /* 0x00000007ff007223 */ /* 0x000fe20000000000 */
        /* <DEDUP_REMOVED lines=15> */
[----:B------:R-:W0:Y:S01]  /*16e0*/  LDS.128 R4, [R34+0xdc0] ;  /* 0x000dc00022047984 */ /* 0x000e220000000c00 */
[-C--:B------:R-:W-:Y:S01]  /*16f0*/  FFMA R45, RZ, R20.reuse, R45 ;  /* 0x00000014ff2d7223 */ /* 0x080fe2000000002d */
[----:B------:R-:W-:Y:S01]  /*1700*/  FFMA R47, RZ, R20, R47 ;  /* 0x00000014ff2f7223 */ /* 0x000fe2000000002f */
[-C--:B------:R-:W-:Y:S01]  /*1710*/  FFMA R37, RZ, R22.reuse, R37 ;  /* 0x00000016ff257223 */ /* 0x080fe20000000025 */
[----:B------:R-:W2:Y:S01]  /*1720*/  LDS.128 R12, [R34+0xe00] ;  /* 0x000e0000220c7984 */ /* 0x000ea20000000c00 */
        /* <DEDUP_REMOVED lines=29> */
[-C--:B------:R-:W-:Y:S01]  /*1900*/  FFMA R51, RZ, R24.reuse, R51 ;  /* 0x00000018ff337223 */ /* 0x080fe20000000033 */
[----:B------:R-:W-:Y:S01]  /*1910*/  FFMA R53, RZ, R24, R53 ;  /* 0x00000018ff357223 */ /* 0x000fe20000000035 */
        /* <DEDUP_REMOVED lines=43> */
[----:B------:R-:W-:Y:S06]  /*1bd0*/  BAR.SYNC.DEFER_BLOCKING 0x0 ;  /* 0x0000000000007b1d */ /* 0x000fec0000010000 */
[----:B------:R-:W-:Y:S05]  /*1be0*/  BRA.U !UP0, `(.L_x_9) ;  /* 0xffffffe908b87547 */ /* 0x000fea000b83ffff */
[----:B------:R-:W-:-:S12]  /*1bf0*/  USHF.L.U32 UR4, UR5, 0xc, URZ ;  /* 0x0000000c05047899 */ /* 0x000fd800080006ff */
.L_x_3:
[----:B------:R-:W0:Y:S01]  /*1c00*/  SYNCS.ARRIVE.TRANS64.A1T0 R16, [UR7], RZ ;  /* 0x000000ffff1079a7 */ /* 0x000e220008100007 */
[----:B------:R-:W-:Y:S01]  /*1c10*/  CS2R R14, SR_GLOBALTIMERLO ;  /* 0x00000000000e7805 */ /* 0x000fe20000015200 */
[----:B0-----:R-:W0:Y:S01]  /*1c20*/  SYNCS.PHASECHK.TRANS64.TRYWAIT P0, [UR7], R17 ;  /* 0x00000011ff0075a7 */ /* 0x001e220008001107 */
[----:B------:R-:W1:Y:S02]  /*1c30*/  LDCU.64 UR10, c[0x0][0x358] ;  /* 0x00006b00ff0a77ac */ /* 0x000e640008000a00 */
[----:B01----:R-:W-:Y:S05]  /*1c40*/  @P0 BRA `(.L_x_10) ;  /* 0x00000000005c0947 */ /* 0x003fea0003800000 */
[----:B------:R-:W-:-:S05]  /*1c50*/  UMOV UR5, URZ ;  /* 0x000000ff00057c82 */ /* 0x000fca0008000000 */
.L_x_13:
        /* <DEDUP_REMOVED lines=11> */
.L_x_12:
        /* <DEDUP_REMOVED lines=9> */
.L_x_11:
[----:B------:R-:W0:Y:S02]  /*1da0*/  SYNCS.PHASECHK.TRANS64.TRYWAIT P0, [UR7], R17 ;  /* 0x00000011ff0075a7 */ /* 0x000e240008001107 */
[----:B0-----:R-:W-:Y:S05]  /*1db0*/  @!P0 BRA `(.L_x_13) ;  /* 0xfffffffc00a88947 */ /* 0x001fea000383ffff */
.L_x_10:
[----:B------:R-:W0:Y:S01]  /*1dc0*/  LDCU UR14, c[0x0][0x384] ;  /* 0x00007080ff0e77ac */ /* 0x000e220008000800 */
[C---:B------:R-:W-:Y:S02]  /*1dd0*/  LOP3.LUT R12, R52.reuse, 0x60, RZ, 0xc0, !PT ;  /* 0x00000060340c7812 */ /* 0x040fe400078ec0ff */
[----:B------:R-:W-:Y:S01]  /*1de0*/  SHF.L.U32 R14, R52, 0x2, RZ ;  /* 0x00000002340e7819 */ /* 0x000fe200000006ff */
[----:B------:R-:W1:Y:S01]  /*1df0*/  LDCU.64 UR12, c[0x0][0x3a8] ;  /* 0x00007500ff0c77ac */ /* 0x000e620008000a00 */
[----:B------:R-:W-:Y:S02]  /*1e00*/  IADD3 R13, PT, PT, R12, UR8, RZ ;  /* 0x000000080c0d7c10 */ /* 0x000fe4000fffe0ff */
[----:B------:R-:W-:Y:S02]  /*1e10*/  LOP3.LUT R59, R52, 0x1c, RZ, 0xc0, !PT ;  /* 0x0000001c343b7812 */ /* 0x000fe400078ec0ff */
[----:B------:R-:W-:Y:S01]  /*1e20*/  LOP3.LUT R12, R14, 0xc, RZ, 0xe2, !PT ;  /* 0x0000000c0e0c7812 */ /* 0x000fe200078ee2ff */
[----:B0-----:R-:W-:-:S04]  /*1e30*/  IMAD R40, R40, UR14, R13 ;  /* 0x0000000e28287c24 */ /* 0x001fc8000f8e020d */
[----:B------:R-:W-:-:S05]  /*1e40*/  IMAD R59, R59, UR14, R12 ;  /* 0x0000000e3b3b7c24 */ /* 0x000fca000f8e020c */
[----:B------:R-:W-:-:S04]  /*1e50*/  IADD3 R12, P0, PT, R40, R59, RZ ;  /* 0x0000003b280c7210 */ /* 0x000fc80007f1e0ff */
[----:B------:R-:W-:Y:S02]  /*1e60*/  IADD3.X R13, PT, PT, RZ, RZ, RZ, P0, !PT ;  /* 0x000000ffff0d7210 */ /* 0x000fe400007fe4ff */
[----:B-1----:R-:W-:-:S04]  /*1e70*/  LEA R54, P0, R12, UR12, 0x2 ;  /* 0x0000000c0c367c11 */ /* 0x002fc8000f8010ff */
[----:B------:R-:W-:-:S05]  /*1e80*/  LEA.HI.X R55, R12, UR13, R13, 0x2, P0 ;  /* 0x0000000d0c377c11 */ /* 0x000fca00080f140d */
[----:B------:R-:W2:Y:S01]  /*1e90*/  LDG.E.128 R32, desc[UR10][R54.64] ;  /* 0x0000000a36207981 */ /* 0x000ea2000c1e1d00 */
[----:B------:R-:W0:Y:S01]  /*1ea0*/  S2UR UR9, SR_CgaCtaId ;  /* 0x00000000000979c3 */ /* 0x000e220000008800 */
[----:B------:R-:W-:Y:S01]  /*1eb0*/  UMOV UR6, 0x400 ;  /* 0x0000040000067882 */ /* 0x000fe20000000000 */
[----:B------:R-:W-:Y:S01]  /*1ec0*/  LOP3.LUT R57, R57, 0x3, RZ, 0xc0, !PT ;  /* 0x0000000339397812 */ /* 0x000fe200078ec0ff */
[----:B------:R-:W-:Y:S01]  /*1ed0*/  UIADD3 UR6, UPT, UPT, UR6, 0x10, URZ ;  /* 0x0000001006067890 */ /* 0x000fe2000fffe0ff */
[----:B------:R-:W-:Y:S02]  /*1ee0*/  SHF.L.U32 R12, R52, 0x4, RZ ;  /* 0x00000004340c7819 */ /* 0x000fe400000006ff */
[----:B------:R-:W-:Y:S02]  /*1ef0*/  LEA R52, R57, UR4, 0x7 ;  /* 0x0000000439347c11 */ /* 0x000fe4000f8e38ff */
[----:B------:R-:W-:Y:S02]  /*1f00*/  LOP3.LUT R13, R12, 0x30, RZ, 0xc0, !PT ;  /* 0x000000300c0d7812 */ /* 0x000fe400078ec0ff */
[----:B------:R-:W-:Y:S01]  /*1f10*/  IADD3 R59, PT, PT, R59, UR14, RZ ;  /* 0x0000000e3b3b7c10 */ /* 0x000fe2000fffe0ff */
[----:B0-----:R-:W-:Y:S01]  /*1f20*/  ULEA UR6, UR9, UR6, 0x18 ;  /* 0x0000000609067291 */ /* 0x001fe2000f8ec0ff */
[----:B------:R-:W2:Y:S05]  /*1f30*/  LDCU UR9, c[0x0][0x3a0] ;  /* 0x00007400ff0977ac */ /* 0x000eaa0008000800 */
[----:B------:R-:W-:-:S05]  /*1f40*/  IADD3 R52, PT, PT, R52, UR6, R13 ;  /* 0x0000000634347c10 */ /* 0x000fca000fffe00d */
[----:B------:R-:W0:Y:S01]  /*1f50*/  LDS.128 R16, [R52] ;  /* 0x0000000034107984 */ /* 0x000e220000000c00 */
[----:B------:R-:W1:Y:S03]  /*1f60*/  LDCU UR6, c[0x0][0x38c] ;  /* 0x00007180ff0677ac */ /* 0x000e660008000800 */
[----:B------:R-:W3:Y:S04]  /*1f70*/  LDS.128 R20, [R52+0x200] ;  /* 0x0002000034147984 */ /* 0x000ee80000000c00 */
[----:B------:R-:W4:Y:S04]  /*1f80*/  LDS.128 R24, [R52+0x400] ;  /* 0x0004000034187984 */ /* 0x000f280000000c00 */
[----:B------:R-:W5:Y:S01]  /*1f90*/  LDS.128 R12, [R52+0x600] ;  /* 0x00060000340c7984 */ /* 0x000f620000000c00 */
[-C--:B0-----:R-:W-:Y:S01]  /*1fa0*/  FFMA R42, RZ, R17.reuse, R42 ;  /* 0x00000011ff2a7223 */ /* 0x081fe2000000002a */
[----:B------:R-:W-:Y:S01]  /*1fb0*/  FFMA R44, RZ, R17, R44 ;  /* 0x00000011ff2c7223 */ /* 0x000fe2000000002c */
[-C--:B------:R-:W-:Y:S01]  /*1fc0*/  FFMA R36, RZ, R19.reuse, R36 ;  /* 0x00000013ff247223 */ /* 0x080fe20000000024 */
[-C--:B------:R-:W-:Y:S01]  /*1fd0*/  FFMA R38, RZ, R19.reuse, R38 ;  /* 0x00000013ff267223 */ /* 0x080fe20000000026 */
        /* <DEDUP_REMOVED lines=9> */
[----:B------:R-:W-:Y:S01]  /*2070*/  FFMA R30, RZ, R19, R30 ;  /* 0x00000013ff1e7223 */ /* 0x000fe2000000001e */
[-C--:B---3--:R-:W-:Y:S01]  /*2080*/  FFMA R42, RZ, R21.reuse, R42 ;  /* 0x00000015ff2a7223 */ /* 0x088fe2000000002a */
[----:B------:R-:W-:Y:S01]  /*2090*/  FFMA R44, RZ, R21, R44 ;  /* 0x00000015ff2c7223 */ /* 0x000fe2000000002c */
[-C--:B------:R-:W-:Y:S01]  /*20a0*/  FFMA R16, RZ, R23.reuse, R36 ;  /* 0x00000017ff107223 */ /* 0x080fe20000000024 */
[----:B------:R-:W-:Y:S01]  /*20b0*/  FFMA R18, RZ, R23, R38 ;  /* 0x00000017ff127223 */ /* 0x000fe20000000026 */
[-C--:B------:R-:W-:Y:S01]  /*20c0*/  FFMA R46, RZ, R17.reuse, R46 ;  /* 0x00000011ff2e7223 */ /* 0x080fe2000000002e */
[----:B------:R-:W-:Y:S01]  /*20d0*/  FFMA R56, RZ, R17, R56 ;  /* 0x00000011ff387223 */ /* 0x000fe20000000038 */
[----:B------:R-:W-:Y:S01]  /*20e0*/  FFMA R45, RZ, R20, R45 ;  /* 0x00000014ff2d7223 */ /* 0x000fe2000000002d */
[----:B------:R-:W-:Y:S01]  /*20f0*/  FFMA R29, RZ, R22, R29 ;  /* 0x00000016ff1d7223 */ /* 0x000fe2000000001d */
[-C--:B------:R-:W-:Y:S01]  /*2100*/  FFMA R28, RZ, R23.reuse, R28 ;  /* 0x00000017ff1c7223 */ /* 0x080fe2000000001c */
[----:B------:R-:W-:Y:S01]  /*2110*/  FFMA R30, RZ, R23, R30 ;  /* 0x00000017ff1e7223 */ /* 0x000fe2000000001e */
[-C--:B----4-:R-:W-:Y:S01]  /*2120*/  FFMA R38, RZ, R25.reuse, R42 ;  /* 0x00000019ff267223 */ /* 0x090fe2000000002a */
[----:B------:R-:W-:Y:S01]  /*2130*/  FFMA R60, RZ, R25, R44 ;  /* 0x00000019ff3c7223 */ /* 0x000fe2000000002c */
[-C--:B------:R-:W-:Y:S01]  /*2140*/  FFMA R44, RZ, R27.reuse, R16 ;  /* 0x0000001bff2c7223 */ /* 0x080fe20000000010 */
[----:B------:R-:W-:Y:S01]  /*2150*/  FFMA R42, RZ, R27, R18 ;  /* 0x0000001bff2a7223 */ /* 0x000fe20000000012 */
[-C--:B------:R-:W-:Y:S01]  /*2160*/  FFMA R41, RZ, R20.reuse, R41 ;  /* 0x00000014ff297223 */ /* 0x080fe20000000029 */
[-C--:B------:R-:W-:Y:S01]  /*2170*/  FFMA R43, RZ, R20.reuse, R43 ;  /* 0x00000014ff2b7223 */ /* 0x080fe2000000002b */
[----:B------:R-:W-:Y:S01]  /*2180*/  FFMA R47, RZ, R20, R47 ;  /* 0x00000014ff2f7223 */ /* 0x000fe2000000002f */
[----:B------:R-:W0:Y:S01]  /*2190*/  LDS.128 R16, [R52+0x800] ;  /* 0x0008000034107984 */ /* 0x000e220000000c00 */
[-C--:B------:R-:W-:Y:S01]  /*21a0*/  FFMA R46, RZ, R21.reuse, R46 ;  /* 0x00000015ff2e7223 */ /* 0x080fe2000000002e */
[----:B------:R-:W-:Y:S01]  /*21b0*/  FFMA R20, RZ, R21, R56 ;  /* 0x00000015ff147223 */ /* 0x000fe20000000038 */
[----:B------:R-:W-:Y:S01]  /*21c0*/  FFMA R21, RZ, R22, R31 ;  /* 0x00000016ff157223 */ /* 0x000fe2000000001f */
[----:B------:R-:W-:Y:S01]  /*21d0*/  FFMA R23, RZ, R24, R45 ;  /* 0x00000018ff177223 */ /* 0x000fe2000000002d */
[-C--:B------:R-:W-:Y:S01]  /*21e0*/  FFMA R37, RZ, R22.reuse, R37 ;  /* 0x00000016ff257223 */ /* 0x080fe20000000025 */
[----:B------:R-:W-:Y:S01]  /*21f0*/  FFMA R61, RZ, R22, R39 ;  /* 0x00000016ff3d7223 */ /* 0x000fe20000000027 */
[----:B------:R-:W-:Y:S01]  /*2200*/  FFMA R45, RZ, R26, R29 ;  /* 0x0000001aff2d7223 */ /* 0x000fe2000000001d */
[-C--:B------:R-:W-:Y:S01]  /*2210*/  FFMA R36, RZ, R27.reuse, R28 ;  /* 0x0000001bff247223 */ /* 0x080fe2000000001c */
[----:B------:R-:W-:Y:S01]  /*2220*/  FFMA R58, RZ, R27, R30 ;  /* 0x0000001bff3a7223 */ /* 0x000fe2000000001e */
[-C--:B------:R-:W-:Y:S01]  /*2230*/  FFMA R39, RZ, R24.reuse, R41 ;  /* 0x00000018ff277223 */ /* 0x080fe20000000029 */
[-C--:B------:R-:W-:Y:S01]  /*2240*/  FFMA R43, RZ, R24.reuse, R43 ;  /* 0x00000018ff2b7223 */ /* 0x080fe2000000002b */
[----:B------:R-:W3:Y:S01]  /*2250*/  LDS.128 R28, [R52+0xa00] ;  /* 0x000a0000341c7984 */ /* 0x000ee20000000c00 */
[----:B------:R-:W-:Y:S01]  /*2260*/  FFMA R41, RZ, R24, R47 ;  /* 0x00000018ff297223 */ /* 0x000fe2000000002f */
[-C--:B------:R-:W-:Y:S01]  /*2270*/  FFMA R46, RZ, R25.reuse, R46 ;  /* 0x00000019ff2e7223 */ /* 0x080fe2000000002e */
[----:B------:R-:W-:Y:S01]  /*2280*/  FFMA R20, RZ, R25, R20 ;  /* 0x00000019ff147223 */ /* 0x000fe20000000014 */
[-C--:B------:R-:W-:Y:S01]  /*2290*/  FFMA R21, RZ, R26.reuse, R21 ;  /* 0x0000001aff157223 */ /* 0x080fe20000000015 */
[-C--:B------:R-:W-:Y:S01]  /*22a0*/  FFMA R37, RZ, R26.reuse, R37 ;  /* 0x0000001aff257223 */ /* 0x080fe20000000025 */
[----:B------:R-:W-:Y:S01]  /*22b0*/  FFMA R61, RZ, R26, R61 ;  /* 0x0000001aff3d7223 */ /* 0x000fe2000000003d */
[-C--:B-----5:R-:W-:Y:S01]  /*22c0*/  FFMA R47, RZ, R12.reuse, R43 ;  /* 0x0000000cff2f7223 */ /* 0x0a0fe2000000002b */
[----:B------:R-:W4:Y:S01]  /*22d0*/  LDS.128 R24, [R52+0xc00] ;  /* 0x000c000034187984 */ /* 0x000f220000000c00 */
        /* <DEDUP_REMOVED lines=9> */
[----:B------:R-:W5:Y:S01]  /*2370*/  LDS.128 R20, [R52+0xe00] ;  /* 0x000e000034147984 */ /* 0x000f620000000c00 */
[----:B------:R-:W-:Y:S01]  /*2380*/  FFMA R36, RZ, R15, R36 ;  /* 0x0000000fff247223 */ /* 0x000fe20000000024 */
[-C--:B------:R-:W-:Y:S01]  /*2390*/  FFMA R61, RZ, R14.reuse, R61 ;  /* 0x0000000eff3d7223 */ /* 0x080fe2000000003d */
[----:B------:R-:W-:Y:S01]  /*23a0*/  FFMA R45, RZ, R14, R45 ;  /* 0x0000000eff2d7223 */ /* 0x000fe2000000002d */
[----:B0-----:R-:W-:Y:S01]  /*23b0*/  FFMA R39, RZ, R16, R39 ;  /* 0x00000010ff277223 */ /* 0x001fe20000000027 */
[----:B------:R-:W-:Y:S01]  /*23c0*/  FFMA R37, RZ, R18, R37 ;  /* 0x00000012ff257223 */ /* 0x000fe20000000025 */
[----:B------:R-:W-:Y:S01]  /*23d0*/  FFMA R36, RZ, R19, R36 ;  /* 0x00000013ff247223 */ /* 0x000fe20000000024 */
[----:B------:R-:W-:Y:S01]  /*23e0*/  FFMA R38, RZ, R17, R38 ;  /* 0x00000011ff267223 */ /* 0x000fe20000000026 */
[----:B---3--:R-:W-:Y:S01]  /*23f0*/  FFMA R39, RZ, R28, R39 ;  /* 0x0000001cff277223 */ /* 0x008fe20000000027 */
[----:B------:R-:W-:Y:S01]  /*2400*/  FFMA R37, RZ, R30, R37 ;  /* 0x0000001eff257223 */ /* 0x000fe20000000025 */
[----:B------:R-:W-:Y:S01]  /*2410*/  FFMA R36, RZ, R31, R36 ;  /* 0x0000001fff247223 */ /* 0x000fe20000000024 */
[----:B------:R-:W-:Y:S01]  /*2420*/  FFMA R38, RZ, R29, R38 ;  /* 0x0000001dff267223 */ /* 0x000fe20000000026 */
[----:B----4-:R-:W-:Y:S01]  /*2430*/  FFMA R39, RZ, R24, R39 ;  /* 0x00000018ff277223 */ /* 0x010fe20000000027 */
[----:B------:R-:W-:Y:S01]  /*2440*/  FFMA R37, RZ, R26, R37 ;  /* 0x0000001aff257223 */ /* 0x000fe20000000025 */
[----:B------:R-:W-:Y:S01]  /*2450*/  FFMA R36, RZ, R27, R36 ;  /* 0x0000001bff247223 */ /* 0x000fe20000000024 */
[----:B------:R-:W-:Y:S01]  /*2460*/  FFMA R38, RZ, R25, R38 ;  /* 0x00000019ff267223 */ /* 0x000fe20000000026 */
[----:B-----5:R-:W-:-:S03]  /*2470*/  FFMA R14, RZ, R20, R39 ;  /* 0x00000014ff0e7223 */ /* 0x020fc60000000027 */
[----:B------:R-:W-:Y:S01]  /*2480*/  FFMA R38, RZ, R21, R38 ;  /* 0x00000015ff267223 */ /* 0x000fe20000000026 */
[----:B-1----:R-:W-:Y:S01]  /*2490*/  FMUL R39, R14, UR6 ;  /* 0x000000060e277c20 */ /* 0x002fe20008400000 */
[----:B------:R-:W-:Y:S02]  /*24a0*/  FFMA R14, RZ, R22, R37 ;  /* 0x00000016ff0e7223 */ /* 0x000fe40000000025 */
[----:B------:R-:W-:Y:S02]  /*24b0*/  FMUL R38, R38, UR6 ;  /* 0x0000000626267c20 */ /* 0x000fe40008400000 */
[----:B------:R-:W-:Y:S01]  /*24c0*/  FMUL R37, R14, UR6 ;  /* 0x000000060e257c20 */ /* 0x000fe20008400000 */
[----:B------:R-:W-:-:S04]  /*24d0*/  FFMA R14, RZ, R23, R36 ;  /* 0x00000017ff0e7223 */ /* 0x000fc80000000024 */
[----:B------:R-:W-:-:S04]  /*24e0*/  FMUL R14, R14, UR6 ;  /* 0x000000060e0e7c20 */ /* 0x000fc80008400000 */
[----:B--2---:R-:W-:Y:S01]  /*24f0*/  FFMA R35, R35, UR9, R14 ;  /* 0x0000000923237c23 */ /* 0x004fe2000800000e */
[----:B------:R-:W-:Y:S01]  /*2500*/  IADD3 R14, P0, PT, R40, R59, RZ ;  /* 0x0000003b280e7210 */ /* 0x000fe20007f1e0ff */
[----:B------:R-:W-:Y:S01]  /*2510*/  FFMA R34, R34, UR9, R37 ;  /* 0x0000000922227c23 */ /* 0x000fe20008000025 */
[----:B------:R-:W-:Y:S01]  /*2520*/  FFMA R32, R32, UR9, R39 ;  /* 0x0000000920207c23 */ /* 0x000fe20008000027 */
[----:B------:R-:W-:Y:S01]  /*2530*/  FFMA R33, R33, UR9, R38 ;  /* 0x0000000921217c23 */ /* 0x000fe20008000026 */
[----:B------:R-:W-:Y:S02]  /*2540*/  IADD3.X R37, PT, PT, RZ, RZ, RZ, P0, !PT ;  /* 0x000000ffff257210 */ /* 0x000fe400007fe4ff */
[C---:B------:R-:W-:Y:S02]  /*2550*/  LEA R56, P0, R14.reuse, UR12, 0x2 ;  /* 0x0000000c0e387c11 */ /* 0x040fe4000f8010ff */
[----:B------:R0:W-:Y:S02]  /*2560*/  STG.E.128 desc[UR10][R54.64], R32 ;  /* 0x0000002036007986 */ /* 0x0001e4000c101d0a */
[----:B------:R-:W-:-:S05]  /*2570*/  LEA.HI.X R57, R14, UR13, R37, 0x2, P0 ;  /* 0x0000000d0e397c11 */ /* 0x000fca00080f1425 */
[----:B------:R-:W2:Y:S01]  /*2580*/  LDG.E.128 R36, desc[UR10][R56.64] ;  /* 0x0000000a38247981 */ /* 0x000ea2000c1e1d00 */
[----:B------:R-:W-:Y:S01]  /*2590*/  FFMA R47, RZ, R16, R47 ;  /* 0x00000010ff2f7223 */ /* 0x000fe2000000002f */
[----:B------:R-:W-:Y:S01]  /*25a0*/  FFMA R60, RZ, R17, R60 ;  /* 0x00000011ff3c7223 */ /* 0x000fe2000000003c */
[----:B------:R-:W-:Y:S01]  /*25b0*/  FFMA R61, RZ, R18, R61 ;  /* 0x00000012ff3d7223 */ /* 0x000fe2000000003d */
[----:B------:R-:W-:Y:S01]  /*25c0*/  FFMA R58, RZ, R15, R58 ;  /* 0x0000000fff3a7223 */ /* 0x000fe2000000003a */
[----:B------:R-:W-:Y:S01]  /*25d0*/  FFMA R47, RZ, R28, R47 ;  /* 0x0000001cff2f7223 */ /* 0x000fe2000000002f */
[----:B------:R-:W-:Y:S01]  /*25e0*/  FFMA R60, RZ, R29, R60 ;  /* 0x0000001dff3c7223 */ /* 0x000fe2000000003c */
[----:B------:R-:W-:Y:S01]  /*25f0*/  FFMA R61, RZ, R30, R61 ;  /* 0x0000001eff3d7223 */ /* 0x000fe2000000003d */
[----:B------:R-:W-:Y:S01]  /*2600*/  FFMA R58, RZ, R19, R58 ;  /* 0x00000013ff3a7223 */ /* 0x000fe2000000003a */
[----:B------:R-:W-:Y:S02]  /*2610*/  FFMA R47, RZ, R24, R47 ;  /* 0x00000018ff2f7223 */ /* 0x000fe4000000002f */
[----:B------:R-:W-:Y:S01]  /*2620*/  FFMA R61, RZ, R26, R61 ;  /* 0x0000001aff3d7223 */ /* 0x000fe2000000003d */
[----:B------:R-:W-:Y:S01]  /*2630*/  FFMA R58, RZ, R31, R58 ;  /* 0x0000001fff3a7223 */ /* 0x000fe2000000003a */
[----:B------:R-:W-:-:S03]  /*2640*/  FFMA R14, RZ, R20, R47 ;  /* 0x00000014ff0e7223 */ /* 0x000fc6000000002f */
[----:B0-----:R-:W-:Y:S01]  /*2650*/  FFMA R32, RZ, R27, R58 ;  /* 0x0000001bff207223 */ /* 0x001fe2000000003a */
[----:B------:R-:W-:Y:S01]  /*2660*/  FMUL R47, R14, UR6 ;  /* 0x000000060e2f7c20 */ /* 0x000fe20008400000 */
[----:B------:R-:W-:Y:S02]  /*2670*/  FFMA R14, RZ, R25, R60 ;  /* 0x00000019ff0e7223 */ /* 0x000fe4000000003c */
[----:B------:R-:W-:Y:S02]  /*2680*/  FFMA R32, RZ, R23, R32 ;  /* 0x00000017ff207223 */ /* 0x000fe40000000020 */
[----:B------:R-:W-:Y:S02]  /*2690*/  FFMA R14, RZ, R21, R14 ;  /* 0x00000015ff0e7223 */ /* 0x000fe4000000000e */
[----:B------:R-:W-:Y:S02]  /*26a0*/  FMUL R32, R32, UR6 ;  /* 0x0000000620207c20 */ /* 0x000fe40008400000 */
[----:B------:R-:W-:-:S04]  /*26b0*/  FMUL R14, R14, UR6 ;  /* 0x000000060e0e7c20 */ /* 0x000fc80008400000 */
[----:B--2---:R-:W-:Y:S01]  /*26c0*/  FFMA R37, R37, UR9, R14 ;  /* 0x0000000925257c23 */ /* 0x004fe2000800000e */
[----:B------:R-:W-:Y:S01]  /*26d0*/  FFMA R36, R36, UR9, R47 ;  /* 0x0000000924247c23 */ /* 0x000fe2000800002f */
[----:B------:R-:W-:Y:S01]  /*26e0*/  FFMA R14, RZ, R22, R61 ;  /* 0x00000016ff0e7223 */ /* 0x000fe2000000003d */
[----:B------:R-:W-:Y:S01]  /*26f0*/  IADD3 R47, PT, PT, R59, UR14, RZ ;  /* 0x0000000e3b2f7c10 */ /* 0x000fe2000fffe0ff */
[----:B------:R-:W-:Y:S02]  /*2700*/  FFMA R39, R39, UR9, R32 ;  /* 0x0000000927277c23 */ /* 0x000fe40008000020 */
[----:B------:R-:W-:Y:S01]  /*2710*/  FMUL R33, R14, UR6 ;  /* 0x000000060e217c20 */ /* 0x000fe20008400000 */
[----:B------:R-:W-:-:S03]  /*2720*/  IADD3 R14, P0, PT, R40, R47, RZ ;  /* 0x0000002f280e7210 */ /* 0x000fc60007f1e0ff */
        /* <DEDUP_REMOVED lines=17> */
[----:B------:R-:W-:Y:S01]  /*2840*/  IADD3 R47, PT, PT, R47, UR14, RZ ;  /* 0x0000000e2f2f7c10 */ /* 0x000fe2000fffe0ff */
[----:B------:R-:W-:Y:S01]  /*2850*/  FFMA R14, RZ, R20, R43 ;  /* 0x00000014ff0e7223 */ /* 0x000fe2000000002b */
[----:B------:R-:W-:Y:S01]  /*2860*/  FFMA R44, RZ, R27, R44 ;  /* 0x0000001bff2c7223 */ /* 0x000fe2000000002c */
[----:B0-----:R-:W-:Y:S01]  /*2870*/  FFMA R36, RZ, R22, R45 ;  /* 0x00000016ff247223 */ /* 0x001fe2000000002d */
[----:B------:R-:W-:Y:S01]  /*2880*/  IADD3 R40, P0, PT, R40, R47, RZ ;  /* 0x0000002f28287210 */ /* 0x000fe20007f1e0ff */
[----:B------:R-:W-:Y:S01]  /*2890*/  FMUL R37, R14, UR6 ;  /* 0x000000060e257c20 */ /* 0x000fe20008400000 */
[----:B------:R-:W-:Y:S01]  /*28a0*/  FFMA R14, RZ, R25, R46 ;  /* 0x00000019ff0e7223 */ /* 0x000fe2000000002e */
[----:B------:R-:W-:Y:S01]  /*28b0*/  FMUL R39, R36, UR6 ;  /* 0x0000000624277c20 */ /* 0x000fe20008400000 */
[----:B------:R-:W-:-:S02]  /*28c0*/  IADD3.X R43, PT, PT, RZ, RZ, RZ, P0, !PT ;  /* 0x000000ffff2b7210 */ /* 0x000fc400007fe4ff */
[----:B------:R-:W-:Y:S01]  /*28d0*/  FFMA R14, RZ, R21, R14 ;  /* 0x00000015ff0e7223 */ /* 0x000fe2000000000e */
[----:B------:R-:W-:-:S03]  /*28e0*/  LEA R60, P0, R40, UR12, 0x2 ;  /* 0x0000000c283c7c11 */ /* 0x000fc6000f8010ff */
[----:B------:R-:W-:Y:S01]  /*28f0*/  FMUL R14, R14, UR6 ;  /* 0x000000060e0e7c20 */ /* 0x000fe20008400000 */
[----:B------:R-:W-:Y:S01]  /*2900*/  LEA.HI.X R61, R40, UR13, R43, 0x2, P0 ;  /* 0x0000000d283d7c11 */ /* 0x000fe200080f142b */
[----:B--2---:R-:W-:Y:S01]  /*2910*/  FFMA R32, R32, UR9, R37 ;  /* 0x0000000920207c23 */ /* 0x004fe20008000025 */
[----:B------:R-:W-:Y:S01]  /*2920*/  FFMA R37, RZ, R23, R44 ;  /* 0x00000017ff257223 */ /* 0x000fe2000000002c */
[----:B------:R-:W-:Y:S01]  /*2930*/  FFMA R33, R33, UR9, R14 ;  /* 0x0000000921217c23 */ /* 0x000fe2000800000e */
[----:B------:R-:W-:Y:S02]  /*2940*/  FFMA R34, R34, UR9, R39 ;  /* 0x0000000922227c23 */ /* 0x000fe40008000027 */
[----:B------:R-:W-:-:S04]  /*2950*/  FMUL R36, R37, UR6 ;  /* 0x0000000625247c20 */ /* 0x000fc80008400000 */
[----:B------:R-:W-:-:S05]  /*2960*/  FFMA R35, R35, UR9, R36 ;  /* 0x0000000923237c23 */ /* 0x000fca0008000024 */
[----:B------:R-:W-:Y:S04]  /*2970*/  STG.E.128 desc[UR10][R58.64], R32 ;  /* 0x000000203a007986 */ /* 0x000fe8000c101d0a */
        /* <DEDUP_REMOVED lines=18> */
[----:B------:R-:W-:Y:S01]  /*2aa0*/  FMUL R13, R20, UR6 ;  /* 0x00000006140d7c20 */ /* 0x000fe20008400000 */
[----:B------:R-:W-:Y:S01]  /*2ab0*/  FMUL R12, R21, UR6 ;  /* 0x00000006150c7c20 */ /* 0x000fe20008400000 */
[----:B------:R-:W-:Y:S01]  /*2ac0*/  FMUL R15, R22, UR6 ;  /* 0x00000006160f7c20 */ /* 0x000fe20008400000 */
[----:B------:R-:W-:Y:S01]  /*2ad0*/  FMUL R14, R23, UR6 ;  /* 0x00000006170e7c20 */ /* 0x000fe20008400000 */
[----:B------:R-:W-:Y:S04]  /*2ae0*/  LDS.128 R16, [R52+0x240] ;  /* 0x0002400034107984 */ /* 0x000fe80000000c00 */
[----:B------:R-:W-:Y:S04]  /*2af0*/  LDS.128 R40, [R52+0x440] ;  /* 0x0004400034287984 */ /* 0x000fe80000000c00 */
[----:B------:R-:W-:Y:S04]  /*2b00*/  LDS.128 R32, [R52+0x840] ;  /* 0x0008400034207984 */ /* 0x000fe80000000c00 */
[----:B------:R-:W-:Y:S04]  /*2b10*/  LDS.128 R28, [R52+0xa40] ;  /* 0x000a4000341c7984 */ /* 0x000fe80000000c00 */
[----:B------:R-:W-:Y:S01]  /*2b20*/  LDS.128 R24, [R52+0xc40] ;  /* 0x000c400034187984 */ /* 0x000fe20000000c00 */
[----:B--2---:R-:W-:Y:S01]  /*2b30*/  FFMA R20, R36, UR9, R13 ;  /* 0x0000000924147c23 */ /* 0x004fe2000800000d */
[----:B------:R-:W-:Y:S01]  /*2b40*/  FFMA R21, R37, UR9, R12 ;  /* 0x0000000925157c23 */ /* 0x000fe2000800000c */
[----:B------:R-:W-:Y:S01]  /*2b50*/  FFMA R22, R38, UR9, R15 ;  /* 0x0000000926167c23 */ /* 0x000fe2000800000f */
[----:B------:R-:W-:-:S02]  /*2b60*/  FFMA R23, R39, UR9, R14 ;  /* 0x0000000927177c23 */ /* 0x000fc4000800000e */
[----:B------:R-:W0:Y:S04]  /*2b70*/  LDS.128 R12, [R52+0x40] ;  /* 0x00004000340c7984 */ /* 0x000e280000000c00 */
[----:B------:R-:W-:Y:S04]  /*2b80*/  STG.E.128 desc[UR10][R60.64], R20 ;  /* 0x000000143c007986 */ /* 0x000fe8000c101d0a */
[----:B------:R-:W2:Y:S04]  /*2b90*/  LDG.E.128 R44, desc[UR10][R54.64+0x40] ;  /* 0x0000400a362c7981 */ /* 0x000ea8000c1e1d00 */
[----:B------:R-:W1:Y:S04]  /*2ba0*/  LDS.128 R36, [R52+0x640] ;  /* 0x0006400034247984 */ /* 0x000e680000000c00 */
[----:B------:R-:W3:Y:S01]  /*2bb0*/  LDS.128 R20, [R52+0xe40] ;  /* 0x000e400034147984 */ /* 0x000ee20000000c00 */
[----:B0-----:R-:W-:Y:S01]  /*2bc0*/  FFMA R11, RZ, R12, R11 ;  /* 0x0000000cff0b7223 */ /* 0x001fe2000000000b */
        /* <DEDUP_REMOVED lines=11> */
[----:B-1----:R-:W-:Y:S01]  /*2c80*/  FFMA R11, RZ, R36, R11 ;  /* 0x00000024ff0b7223 */ /* 0x002fe2000000000b */
        /* <DEDUP_REMOVED lines=8> */
[-C--:B------:R-:W-:Y:S01]  /*2d10*/  FFMA R49, RZ, R12.reuse, R49 ;  /* 0x0000000cff317223 */ /* 0x080fe20000000031 */
[-C--:B------:R-:W-:Y:S01]  /*2d20*/  FFMA R51, RZ, R12.reuse, R51 ;  /* 0x0000000cff337223 */ /* 0x080fe20000000033 */
[----:B------:R-:W-:Y:S01]  /*2d30*/  FFMA R53, RZ, R12, R53 ;  /* 0x0000000cff357223 */ /* 0x000fe20000000035 */
[----:B------:R-:W-:Y:S01]  /*2d40*/  FFMA R11, RZ, R24, R11 ;  /* 0x00000018ff0b7223 */ /* 0x000fe2000000000b */
[----:B------:R-:W-:Y:S01]  /*2d50*/  FFMA R12, RZ, R13, R8 ;  /* 0x0000000dff0c7223 */ /* 0x000fe20000000008 */
[----:B------:R-:W-:Y:S01]  /*2d60*/  FFMA R10, RZ, R29, R10 ;  /* 0x0000001dff0a7223 */ /* 0x000fe2000000000a */
[----:B------:R-:W-:Y:S01]  /*2d70*/  FFMA R9, RZ, R30, R9 ;  /* 0x0000001eff097223 */ /* 0x000fe20000000009 */
[----:B---3--:R-:W-:Y:S01]  /*2d80*/  FFMA R8, RZ, R20, R11 ;  /* 0x00000014ff087223 */ /* 0x008fe2000000000b */
[----:B------:R-:W-:Y:S01]  /*2d90*/  FFMA R6, RZ, R31, R6 ;  /* 0x0000001fff067223 */ /* 0x000fe20000000006 */
[----:B------:R-:W-:Y:S01]  /*2da0*/  FFMA R10, RZ, R25, R10 ;  /* 0x00000019ff0a7223 */ /* 0x000fe2000000000a */
[----:B------:R-:W-:Y:S01]  /*2db0*/  FFMA R9, RZ, R26, R9 ;  /* 0x0000001aff097223 */ /* 0x000fe20000000009 */
[----:B------:R-:W-:Y:S01]  /*2dc0*/  FMUL R11, R8, UR6 ;  /* 0x00000006080b7c20 */ /* 0x000fe20008400000 */
[----:B------:R-:W-:Y:S01]  /*2dd0*/  FFMA R8, RZ, R27, R6 ;  /* 0x0000001bff087223 */ /* 0x000fe20000000006 */
[----:B------:R-:W-:Y:S01]  /*2de0*/  FFMA R10, RZ, R21, R10 ;  /* 0x00000015ff0a7223 */ /* 0x000fe2000000000a */
[----:B------:R-:W-:Y:S01]  /*2df0*/  FFMA R6, RZ, R22, R9 ;  /* 0x00000016ff067223 */ /* 0x000fe20000000009 */
[----:B------:R-:W-:Y:S01]  /*2e00*/  FFMA R48, RZ, R13, R48 ;  /* 0x0000000dff307223 */ /* 0x000fe20000000030 */
[----:B------:R-:W-:Y:S01]  /*2e10*/  FFMA R8, RZ, R23, R8 ;  /* 0x00000017ff087223 */ /* 0x000fe20000000008 */
[----:B------:R-:W-:Y:S01]  /*2e20*/  FMUL R10, R10, UR6 ;  /* 0x000000060a0a7c20 */ /* 0x000fe20008400000 */
[----:B------:R-:W-:Y:S01]  /*2e30*/  FMUL R9, R6, UR6 ;  /* 0x0000000606097c20 */ /* 0x000fe20008400000 */
[----:B------:R-:W-:Y:S01]  /*2e40*/  FFMA R7, RZ, R14, R7 ;  /* 0x0000000eff077223 */ /* 0x000fe20000000007 */
[----:B------:R-:W-:Y:S01]  /*2e50*/  FMUL R8, R8, UR6 ;  /* 0x0000000608087c20 */ /* 0x000fe20008400000 */
[----:B------:R-:W-:Y:S01]  /*2e60*/  FFMA R4, RZ, R15, R4 ;  /* 0x0000000fff047223 */ /* 0x000fe20000000004 */
[----:B------:R-:W-:Y:S01]  /*2e70*/  FFMA R50, RZ, R13, R50 ;  /* 0x0000000dff327223 */ /* 0x000fe20000000032 */
[----:B--2---:R-:W-:Y:S01]  /*2e80*/  FFMA R44, R44, UR9, R11 ;  /* 0x000000092c2c7c23 */ /* 0x004fe2000800000b */
[----:B------:R-:W-:Y:S01]  /*2e90*/  FFMA R45, R45, UR9, R10 ;  /* 0x000000092d2d7c23 */ /* 0x000fe2000800000a */
[----:B------:R-:W-:Y:S01]  /*2ea0*/  FFMA R46, R46, UR9, R9 ;  /* 0x000000092e2e7c23 */ /* 0x000fe20008000009 */
[----:B------:R-:W-:-:S05]  /*2eb0*/  FFMA R47, R47, UR9, R8 ;  /* 0x000000092f2f7c23 */ /* 0x000fca0008000008 */
[----:B------:R0:W-:Y:S04]  /*2ec0*/  STG.E.128 desc[UR10][R54.64+0x40], R44 ;  /* 0x0000402c36007986 */ /* 0x0001e8000c101d0a */
        /* <DEDUP_REMOVED lines=24> */
[----:B0-----:R-:W-:Y:S01]  /*3050*/  FFMA R44, RZ, R27, R4 ;  /* 0x0000001bff2c7223 */ /* 0x001fe20000000004 */
        /* <DEDUP_REMOVED lines=52> */
[----:B------:R-:W-:Y:S04]  /*33a0*/  STG.E.128 desc[UR10][R58.64+0x40], R44 ;  /* 0x0000402c3a007986 */ /* 0x000fe8000c101d0a */
[----:B0-----:R-:W2:Y:S01]  /*33b0*/  LDG.E.128 R8, desc[UR10][R60.64+0x40] ;  /* 0x0000400a3c087981 */ /* 0x001ea2000c1e1d00 */
        /* <DEDUP_REMOVED lines=38> */
[----:B------:R-:W-:Y:S01]  /*3620*/  STG.E.128 desc[UR10][R60.64+0x40], R8 ;  /* 0x000040083c007986 */ /* 0x000fe2000c101d0a */
[----:B------:R-:W-:Y:S05]  /*3630*/  EXIT ;  /* 0x000000000000794d */ /* 0x000fea0003800000 */
.L_x_14:
[----:B------:R-:W-:-:S00]  /*3640*/  BRA `(.L_x_14) ;  /* 0xfffffffc00fc7947 */ /* 0x000fc0000383ffff */
[----:B------:R-:W-:-:S00]  /*3650*/  NOP ;  /* 0x0000000000007918 */ /* 0x000fc00000000000 */
        /* <DEDUP_REMOVED lines=10> */
.L_x_15:


//--------------------- .nv.shared._Z49sgemm_hardware_accelerated_async_double_bufferingILi64ELi128ELi8ELi32ELi32ELi2ELi4ELi4ELi256EEviiifPfS0_fS0_ --------------------------
	.section	.nv.shared._Z49sgemm_hardware_accelerated_async_double_bufferingILi64ELi128ELi8ELi32ELi32ELi2ELi4ELi4ELi256EEviiifPfS0_fS0_,"aw",@nobits
	.sectionflags	@""
	.align	8
.nv.shared._Z49sgemm_hardware_accelerated_async_double_bufferingILi64ELi128ELi8ELi32ELi32ELi2ELi4ELi4ELi256EEviiifPfS0_fS0_:
	.zero		9232


//--------------------- .nv.shared.reserved.0     --------------------------
	.section	.nv.shared.reserved.0,"aw",@nobits
	.weak		__nv_reservedSMEM_offset_0_alias
	.size		__nv_reservedSMEM_offset_0_alias, 0, 64
	.other		__nv_reservedSMEM_offset_0_alias,@"STO_CUDA_RESERVED_SHARED STV_DEFAULT"
__nv_reservedSMEM_offset_0_alias:
	.zero		0
	.zero		64


//--------------------- .nv.constant0._Z49sgemm_hardware_accelerated_async_double_bufferingILi64ELi128ELi8ELi32ELi32ELi2ELi4ELi4ELi256EEviiifPfS0_fS0_ --------------------------
	.section	.nv.constant0._Z49sgemm_hardware_accelerated_async_double_bufferingILi64ELi128ELi8ELi32ELi32ELi2ELi4ELi4ELi256EEviiifPfS0_fS0_,"a",@progbits
	.sectionflags	@""
	.align	4
.nv.constant0._Z49sgemm_hardware_accelerated_async_double_bufferingILi64ELi128ELi8ELi32ELi32ELi2ELi4ELi4ELi256EEviiifPfS0_fS0_:
	.zero		944


//--------------------- SYMBOLS --------------------------

	.type		.nv.reservedSmem.offset0,@object
	.size		.nv.reservedSmem.offset0,0x4
	.type		.nv.reservedSmem.cap,@object
	.size		.nv.reservedSmem.cap,0x4
